//
// Generated by NVIDIA NVVM Compiler
//
// Compiler Build ID: CL-36424714
// Cuda compilation tools, release 13.0, V13.0.88
// Based on NVVM 20.0.0
//

.version 9.0
.target sm_100
.address_size 64

	// .globl	_Z12gaussianBlurPhS_jjPfi
.extern .func  (.param .b32 func_retval0) vprintf
(
	.param .b64 vprintf_param_0,
	.param .b64 vprintf_param_1
)
;
.global .align 1 .b8 $str[15] = {120, 32, 61, 32, 37, 100, 32, 121, 32, 61, 32, 37, 100, 10};
.global .align 1 .b8 $str$1[17] = {112, 105, 120, 101, 108, 32, 118, 97, 108, 117, 101, 58, 32, 37, 102, 32};

.visible .entry _Z12gaussianBlurPhS_jjPfi(
	.param .u64 .ptr .align 1 _Z12gaussianBlurPhS_jjPfi_param_0,
	.param .u64 .ptr .align 1 _Z12gaussianBlurPhS_jjPfi_param_1,
	.param .u32 _Z12gaussianBlurPhS_jjPfi_param_2,
	.param .u32 _Z12gaussianBlurPhS_jjPfi_param_3,
	.param .u64 .ptr .align 1 _Z12gaussianBlurPhS_jjPfi_param_4,
	.param .u32 _Z12gaussianBlurPhS_jjPfi_param_5
)
{
	.local .align 8 .b8 	__local_depot0[8];
	.reg .b64 	%SP;
	.reg .b64 	%SPL;
	.reg .pred 	%p<11>;
	.reg .b16 	%rs<2>;
	.reg .b32 	%r<108>;
	.reg .b64 	%rd<21>;

	mov.u64 	%SPL, __local_depot0;
	cvta.local.u64 	%SP, %SPL;
	ld.param.u32 	%r38, [_Z12gaussianBlurPhS_jjPfi_param_2];
	ld.param.u32 	%r36, [_Z12gaussianBlurPhS_jjPfi_param_3];
	ld.param.u32 	%r37, [_Z12gaussianBlurPhS_jjPfi_param_5];
	add.u64 	%rd3, %SP, 0;
	add.u64 	%rd1, %SPL, 0;
	mov.u32 	%r39, %ctaid.x;
	shl.b32 	%r40, %r39, 4;
	mov.u32 	%r41, %tid.x;
	add.s32 	%r1, %r40, %r41;
	mov.u32 	%r42, %ctaid.y;
	shl.b32 	%r43, %r42, 4;
	mov.u32 	%r44, %tid.y;
	add.s32 	%r45, %r43, %r44;
	setp.ge.u32 	%p1, %r1, %r36;
	setp.ge.u32 	%p2, %r45, %r38;
	or.pred  	%p3, %p1, %p2;
	@%p3 bra 	$L__BB0_13;
	setp.lt.s32 	%p4, %r37, 1;
	@%p4 bra 	$L__BB0_12;
	shr.u32 	%r47, %r37, 1;
	sub.s32 	%r3, %r1, %r47;
	sub.s32 	%r4, %r45, %r47;
	add.s32 	%r5, %r38, -1;
	and.b32  	%r6, %r37, 3;
	and.b32  	%r7, %r37, 2147483644;
	and.b32  	%r8, %r37, 1;
	neg.s32 	%r9, %r7;
	shl.b32 	%r10, %r37, 2;
	shl.b32 	%r11, %r37, 1;
	mul.lo.s32 	%r12, %r37, 3;
	add.s32 	%r13, %r4, 3;
	mov.b32 	%r99, 0;
	mov.u64 	%rd10, $str;
$L__BB0_3:
	setp.lt.u32 	%p5, %r37, 4;
	add.s32 	%r49, %r3, %r99;
	max.s32 	%r50, %r49, 0;
	add.s32 	%r51, %r36, -1;
	min.u32 	%r15, %r50, %r51;
	mov.b32 	%r107, 0;
	@%p5 bra 	$L__BB0_6;
	add.s32 	%r104, %r37, %r99;
	add.s32 	%r103, %r11, %r99;
	add.s32 	%r102, %r12, %r99;
	mov.u32 	%r100, %r13;
	mov.u32 	%r101, %r99;
	mov.u32 	%r105, %r9;
$L__BB0_5:
	.pragma "nounroll";
	add.s32 	%r52, %r100, -2;
	add.s32 	%r53, %r100, -3;
	max.s32 	%r54, %r53, 0;
	min.u32 	%r55, %r54, %r5;
	mad.lo.s32 	%r56, %r55, %r36, %r15;
	st.local.v2.u32 	[%rd1], {%r101, %r56};
	cvta.global.u64 	%rd5, %rd10;
	{ // callseq 0, 0
	.param .b64 param0;
	st.param.b64 	[param0], %rd5;
	.param .b64 param1;
	st.param.b64 	[param1], %rd3;
	.param .b32 retval0;
	call.uni (retval0), 
	vprintf, 
	(
	param0, 
	param1
	);
	ld.param.b32 	%r57, [retval0];
	} // callseq 0
	max.s32 	%r59, %r52, 0;
	min.u32 	%r60, %r59, %r5;
	mad.lo.s32 	%r61, %r60, %r36, %r15;
	st.local.v2.u32 	[%rd1], {%r104, %r61};
	{ // callseq 1, 0
	.param .b64 param0;
	st.param.b64 	[param0], %rd5;
	.param .b64 param1;
	st.param.b64 	[param1], %rd3;
	.param .b32 retval0;
	call.uni (retval0), 
	vprintf, 
	(
	param0, 
	param1
	);
	ld.param.b32 	%r62, [retval0];
	} // callseq 1
	add.s32 	%r64, %r100, -1;
	max.s32 	%r65, %r64, 0;
	min.u32 	%r66, %r65, %r5;
	mad.lo.s32 	%r67, %r66, %r36, %r15;
	st.local.v2.u32 	[%rd1], {%r103, %r67};
	{ // callseq 2, 0
	.param .b64 param0;
	st.param.b64 	[param0], %rd5;
	.param .b64 param1;
	st.param.b64 	[param1], %rd3;
	.param .b32 retval0;
	call.uni (retval0), 
	vprintf, 
	(
	param0, 
	param1
	);
	ld.param.b32 	%r68, [retval0];
	} // callseq 2
	max.s32 	%r70, %r100, 0;
	min.u32 	%r71, %r70, %r5;
	mad.lo.s32 	%r72, %r71, %r36, %r15;
	st.local.v2.u32 	[%rd1], {%r102, %r72};
	{ // callseq 3, 0
	.param .b64 param0;
	st.param.b64 	[param0], %rd5;
	.param .b64 param1;
	st.param.b64 	[param1], %rd3;
	.param .b32 retval0;
	call.uni (retval0), 
	vprintf, 
	(
	param0, 
	param1
	);
	ld.param.b32 	%r73, [retval0];
	} // callseq 3
	add.s32 	%r105, %r105, 4;
	add.s32 	%r104, %r104, %r10;
	add.s32 	%r103, %r103, %r10;
	add.s32 	%r102, %r102, %r10;
	add.s32 	%r101, %r101, %r10;
	add.s32 	%r100, %r100, 4;
	setp.ne.s32 	%p6, %r105, 0;
	mov.u32 	%r107, %r7;
	@%p6 bra 	$L__BB0_5;
$L__BB0_6:
	setp.eq.s32 	%p7, %r6, 0;
	@%p7 bra 	$L__BB0_11;
	setp.eq.s32 	%p8, %r6, 1;
	@%p8 bra 	$L__BB0_9;
	add.s32 	%r75, %r4, %r107;
	max.s32 	%r76, %r75, 0;
	min.u32 	%r77, %r76, %r5;
	mad.lo.s32 	%r78, %r107, %r37, %r99;
	mad.lo.s32 	%r79, %r77, %r36, %r15;
	st.local.v2.u32 	[%rd1], {%r78, %r79};
	cvta.global.u64 	%rd8, %rd10;
	{ // callseq 4, 0
	.param .b64 param0;
	st.param.b64 	[param0], %rd8;
	.param .b64 param1;
	st.param.b64 	[param1], %rd3;
	.param .b32 retval0;
	call.uni (retval0), 
	vprintf, 
	(
	param0, 
	param1
	);
	ld.param.b32 	%r80, [retval0];
	} // callseq 4
	add.s32 	%r82, %r75, 1;
	max.s32 	%r83, %r82, 0;
	min.u32 	%r84, %r83, %r5;
	add.s32 	%r85, %r78, %r37;
	mad.lo.s32 	%r86, %r84, %r36, %r15;
	st.local.v2.u32 	[%rd1], {%r85, %r86};
	{ // callseq 5, 0
	.param .b64 param0;
	st.param.b64 	[param0], %rd8;
	.param .b64 param1;
	st.param.b64 	[param1], %rd3;
	.param .b32 retval0;
	call.uni (retval0), 
	vprintf, 
	(
	param0, 
	param1
	);
	ld.param.b32 	%r87, [retval0];
	} // callseq 5
	add.s32 	%r107, %r107, 2;
$L__BB0_9:
	setp.eq.s32 	%p9, %r8, 0;
	@%p9 bra 	$L__BB0_11;
	add.s32 	%r89, %r4, %r107;
	max.s32 	%r90, %r89, 0;
	min.u32 	%r91, %r90, %r5;
	mad.lo.s32 	%r92, %r107, %r37, %r99;
	mad.lo.s32 	%r93, %r91, %r36, %r15;
	st.local.v2.u32 	[%rd1], {%r92, %r93};
	cvta.global.u64 	%rd11, %rd10;
	{ // callseq 6, 0
	.param .b64 param0;
	st.param.b64 	[param0], %rd11;
	.param .b64 param1;
	st.param.b64 	[param1], %rd3;
	.param .b32 retval0;
	call.uni (retval0), 
	vprintf, 
	(
	param0, 
	param1
	);
	ld.param.b32 	%r94, [retval0];
	} // callseq 6
$L__BB0_11:
	add.s32 	%r99, %r99, 1;
	setp.ne.s32 	%p10, %r99, %r37;
	@%p10 bra 	$L__BB0_3;
$L__BB0_12:
	ld.param.u64 	%rd20, [_Z12gaussianBlurPhS_jjPfi_param_1];
	mov.b64 	%rd13, 0;
	st.local.u64 	[%rd1], %rd13;
	mov.u64 	%rd14, $str$1;
	cvta.global.u64 	%rd15, %rd14;
	add.u64 	%rd16, %SP, 0;
	{ // callseq 7, 0
	.param .b64 param0;
	st.param.b64 	[param0], %rd15;
	.param .b64 param1;
	st.param.b64 	[param1], %rd16;
	.param .b32 retval0;
	call.uni (retval0), 
	vprintf, 
	(
	param0, 
	param1
	);
	ld.param.b32 	%r96, [retval0];
	} // callseq 7
	mad.lo.s32 	%r98, %r36, %r45, %r1;
	cvt.s64.s32 	%rd17, %r98;
	cvta.to.global.u64 	%rd18, %rd20;
	add.s64 	%rd19, %rd18, %rd17;
	mov.b16 	%rs1, 0;
	st.global.u8 	[%rd19], %rs1;
$L__BB0_13:
	ret;

}
	// .globl	_Z11sobelFilterPhS_PfPdS0_S0_jj
.visible .entry _Z11sobelFilterPhS_PfPdS0_S0_jj(
	.param .u64 .ptr .align 1 _Z11sobelFilterPhS_PfPdS0_S0_jj_param_0,
	.param .u64 .ptr .align 1 _Z11sobelFilterPhS_PfPdS0_S0_jj_param_1,
	.param .u64 .ptr .align 1 _Z11sobelFilterPhS_PfPdS0_S0_jj_param_2,
	.param .u64 .ptr .align 1 _Z11sobelFilterPhS_PfPdS0_S0_jj_param_3,
	.param .u64 .ptr .align 1 _Z11sobelFilterPhS_PfPdS0_S0_jj_param_4,
	.param .u64 .ptr .align 1 _Z11sobelFilterPhS_PfPdS0_S0_jj_param_5,
	.param .u32 _Z11sobelFilterPhS_PfPdS0_S0_jj_param_6,
	.param .u32 _Z11sobelFilterPhS_PfPdS0_S0_jj_param_7
)
{
	.reg .pred 	%p<39>;
	.reg .b16 	%rs<10>;
	.reg .b32 	%r<29>;
	.reg .b32 	%f<81>;
	.reg .b64 	%rd<49>;
	.reg .b64 	%fd<8>;

	ld.param.u64 	%rd3, [_Z11sobelFilterPhS_PfPdS0_S0_jj_param_1];
	ld.param.u64 	%rd7, [_Z11sobelFilterPhS_PfPdS0_S0_jj_param_3];
	ld.param.u64 	%rd5, [_Z11sobelFilterPhS_PfPdS0_S0_jj_param_4];
	ld.param.u64 	%rd6, [_Z11sobelFilterPhS_PfPdS0_S0_jj_param_5];
	ld.param.u32 	%r5, [_Z11sobelFilterPhS_PfPdS0_S0_jj_param_6];
	ld.param.u32 	%r4, [_Z11sobelFilterPhS_PfPdS0_S0_jj_param_7];
	cvta.to.global.u64 	%rd1, %rd7;
	mov.u32 	%r7, %ctaid.x;
	shl.b32 	%r8, %r7, 4;
	mov.u32 	%r9, %tid.x;
	add.s32 	%r1, %r8, %r9;
	mov.u32 	%r10, %ctaid.y;
	shl.b32 	%r11, %r10, 4;
	mov.u32 	%r12, %tid.y;
	add.s32 	%r13, %r11, %r12;
	setp.ge.u32 	%p1, %r1, %r4;
	setp.ge.u32 	%p2, %r13, %r5;
	or.pred  	%p3, %p1, %p2;
	@%p3 bra 	$L__BB1_16;
	ld.param.u64 	%rd48, [_Z11sobelFilterPhS_PfPdS0_S0_jj_param_2];
	ld.param.u64 	%rd47, [_Z11sobelFilterPhS_PfPdS0_S0_jj_param_0];
	cvta.to.global.u64 	%rd8, %rd48;
	cvta.to.global.u64 	%rd9, %rd3;
	cvta.to.global.u64 	%rd10, %rd5;
	cvta.to.global.u64 	%rd11, %rd47;
	cvta.to.global.u64 	%rd12, %rd6;
	mul.lo.s32 	%r14, %r4, %r13;
	add.s32 	%r3, %r14, %r1;
	add.s32 	%r15, %r1, 2;
	ld.global.f32 	%f3, [%rd10];
	shl.b32 	%r16, %r4, 1;
	add.s32 	%r17, %r14, %r16;
	add.s32 	%r18, %r15, %r17;
	cvt.u64.u32 	%rd13, %r18;
	add.s64 	%rd14, %rd11, %rd13;
	ld.global.u8 	%rs1, [%rd14];
	cvt.rn.f32.u16 	%f4, %rs1;
	fma.rn.f32 	%f5, %f3, %f4, 0f00000000;
	ld.global.f32 	%f6, [%rd12];
	fma.rn.f32 	%f7, %f6, %f4, 0f00000000;
	ld.global.f32 	%f8, [%rd10+12];
	sub.s32 	%r19, %r17, %r4;
	add.s32 	%r20, %r15, %r19;
	cvt.u64.u32 	%rd15, %r20;
	add.s64 	%rd16, %rd11, %rd15;
	ld.global.u8 	%rs2, [%rd16];
	cvt.rn.f32.u16 	%f9, %rs2;
	fma.rn.f32 	%f10, %f8, %f9, %f5;
	ld.global.f32 	%f11, [%rd12+12];
	fma.rn.f32 	%f12, %f11, %f9, %f7;
	ld.global.f32 	%f13, [%rd10+24];
	add.s32 	%r21, %r3, 2;
	cvt.u64.u32 	%rd17, %r21;
	add.s64 	%rd18, %rd11, %rd17;
	ld.global.u8 	%rs3, [%rd18];
	cvt.rn.f32.u16 	%f14, %rs3;
	fma.rn.f32 	%f15, %f13, %f14, %f10;
	ld.global.f32 	%f16, [%rd12+24];
	fma.rn.f32 	%f17, %f16, %f14, %f12;
	ld.global.f32 	%f18, [%rd10+4];
	add.s32 	%r22, %r18, -1;
	cvt.u64.u32 	%rd19, %r22;
	add.s64 	%rd20, %rd11, %rd19;
	ld.global.u8 	%rs4, [%rd20];
	cvt.rn.f32.u16 	%f19, %rs4;
	fma.rn.f32 	%f20, %f18, %f19, %f15;
	ld.global.f32 	%f21, [%rd12+4];
	fma.rn.f32 	%f22, %f21, %f19, %f17;
	ld.global.f32 	%f23, [%rd10+16];
	add.s32 	%r23, %r20, -1;
	cvt.u64.u32 	%rd21, %r23;
	add.s64 	%rd22, %rd11, %rd21;
	ld.global.u8 	%rs5, [%rd22];
	cvt.rn.f32.u16 	%f24, %rs5;
	fma.rn.f32 	%f25, %f23, %f24, %f20;
	ld.global.f32 	%f26, [%rd12+16];
	fma.rn.f32 	%f27, %f26, %f24, %f22;
	ld.global.f32 	%f28, [%rd10+28];
	add.s32 	%r24, %r3, 1;
	cvt.u64.u32 	%rd23, %r24;
	add.s64 	%rd24, %rd11, %rd23;
	ld.global.u8 	%rs6, [%rd24];
	cvt.rn.f32.u16 	%f29, %rs6;
	fma.rn.f32 	%f30, %f28, %f29, %f25;
	ld.global.f32 	%f31, [%rd12+28];
	fma.rn.f32 	%f32, %f31, %f29, %f27;
	ld.global.f32 	%f33, [%rd10+8];
	add.s32 	%r25, %r1, %r17;
	cvt.u64.u32 	%rd25, %r25;
	add.s64 	%rd26, %rd11, %rd25;
	ld.global.u8 	%rs7, [%rd26];
	cvt.rn.f32.u16 	%f34, %rs7;
	fma.rn.f32 	%f35, %f33, %f34, %f30;
	ld.global.f32 	%f36, [%rd12+8];
	fma.rn.f32 	%f37, %f36, %f34, %f32;
	ld.global.f32 	%f38, [%rd10+20];
	add.s32 	%r26, %r1, %r19;
	cvt.u64.u32 	%rd27, %r26;
	add.s64 	%rd28, %rd11, %rd27;
	ld.global.u8 	%rs8, [%rd28];
	cvt.rn.f32.u16 	%f39, %rs8;
	fma.rn.f32 	%f40, %f38, %f39, %f35;
	ld.global.f32 	%f41, [%rd12+20];
	fma.rn.f32 	%f42, %f41, %f39, %f37;
	ld.global.f32 	%f43, [%rd10+32];
	cvt.u64.u32 	%rd29, %r3;
	add.s64 	%rd30, %rd11, %rd29;
	ld.global.u8 	%rs9, [%rd30];
	cvt.rn.f32.u16 	%f44, %rs9;
	fma.rn.f32 	%f1, %f43, %f44, %f40;
	ld.global.f32 	%f45, [%rd12+32];
	fma.rn.f32 	%f46, %f45, %f44, %f42;
	mul.f32 	%f47, %f46, %f46;
	fma.rn.f32 	%f48, %f1, %f1, %f47;
	sqrt.rn.f32 	%f49, %f48;
	cvt.s64.s32 	%rd31, %r3;
	mul.wide.s32 	%rd32, %r3, 4;
	add.s64 	%rd33, %rd8, %rd32;
	st.global.f32 	[%rd33], %f49;
	cvt.rzi.u32.f32 	%r27, %f49;
	add.s64 	%rd34, %rd9, %rd31;
	st.global.u8 	[%rd34], %r27;
	setp.eq.f32 	%p4, %f1, 0f00000000;
	setp.eq.f32 	%p5, %f46, 0f00000000;
	mov.f64 	%fd2, 0d0000000000000000;
	and.pred  	%p6, %p4, %p5;
	@%p6 bra 	$L__BB1_3;
	abs.f32 	%f50, %f1;
	abs.f32 	%f51, %f46;
	setp.gt.f32 	%p7, %f51, %f50;
	selp.f32 	%f52, %f51, %f50, %p7;
	selp.f32 	%f53, %f50, %f51, %p7;
	div.rn.f32 	%f54, %f53, %f52;
	mul.f32 	%f55, %f54, %f54;
	fma.rn.f32 	%f56, %f55, 0f3B33710B, 0fBC807748;
	fma.rn.f32 	%f57, %f56, %f55, 0f3D2CDAB2;
	fma.rn.f32 	%f58, %f57, %f55, 0fBD992D10;
	fma.rn.f32 	%f59, %f58, %f55, 0f3DD9EA6C;
	fma.rn.f32 	%f60, %f59, %f55, 0fBE117CB1;
	fma.rn.f32 	%f61, %f60, %f55, 0f3E4CBCE0;
	fma.rn.f32 	%f62, %f61, %f55, 0fBEAAAA7D;
	mul.f32 	%f63, %f55, %f62;
	fma.rn.f32 	%f64, %f63, %f54, %f54;
	neg.f32 	%f65, %f64;
	fma.rn.f32 	%f66, 0f3F6EE581, 0f3FD774EB, %f65;
	selp.f32 	%f67, %f66, %f64, %p7;
	selp.f32 	%f68, 0f3F6EE581, 0f3FEEE581, %p7;
	selp.f32 	%f69, %f64, %f65, %p7;
	mov.b32 	%r28, %f1;
	fma.rn.f32 	%f70, %f68, 0f3FD774EB, %f69;
	setp.lt.s32 	%p8, %r28, 0;
	selp.f32 	%f71, %f70, %f67, %p8;
	add.f32 	%f72, %f50, %f51;
	setp.eq.f32 	%p9, %f52, 0f00000000;
	selp.f32 	%f73, 0f40490FDB, 0f00000000, %p8;
	setp.eq.f32 	%p10, %f50, %f51;
	selp.f32 	%f74, 0f4016CBE4, 0f3F490FDB, %p8;
	selp.f32 	%f75, %f74, %f71, %p10;
	selp.f32 	%f76, %f73, %f75, %p9;
	abs.f32 	%f77, %f72;
	setp.nan.f32 	%p11, %f77, %f77;
	copysign.f32 	%f78, %f46, %f76;
	selp.f32 	%f79, %f72, %f78, %p11;
	cvt.f64.f32 	%fd4, %f79;
	mul.f64 	%fd5, %fd4, 0d4066800000000000;
	div.rn.f64 	%fd6, %fd5, 0d400921F9F01B866E;
	cvt.rn.f32.f64 	%f80, %fd6;
	cvt.f64.f32 	%fd2, %f80;
$L__BB1_3:
	setp.gt.f64 	%p12, %fd2, 0dC036800000000000;
	setp.le.f64 	%p13, %fd2, 0d4036800000000000;
	and.pred  	%p14, %p12, %p13;
	@%p14 bra 	$L__BB1_6;
	setp.gt.f64 	%p15, %fd2, 0d4063B00000000000;
	setp.le.f64 	%p16, %fd2, 0d4069500000000000;
	and.pred  	%p17, %p15, %p16;
	@%p17 bra 	$L__BB1_6;
	setp.leu.f64 	%p18, %fd2, 0dC069500000000000;
	setp.gtu.f64 	%p19, %fd2, 0dC063B66666666666;
	or.pred  	%p20, %p18, %p19;
	@%p20 bra 	$L__BB1_7;
$L__BB1_6:
	mul.wide.s32 	%rd44, %r3, 8;
	add.s64 	%rd45, %rd1, %rd44;
	mov.b64 	%rd46, 0;
	st.global.u64 	[%rd45], %rd46;
	bra.uni 	$L__BB1_16;
$L__BB1_7:
	setp.gt.f64 	%p21, %fd2, 0d4036800000000000;
	setp.le.f64 	%p22, %fd2, 0d4050E00000000000;
	and.pred  	%p23, %p21, %p22;
	@%p23 bra 	$L__BB1_9;
	setp.leu.f64 	%p24, %fd2, 0dC063B00000000000;
	setp.gtu.f64 	%p25, %fd2, 0dC05C200000000000;
	or.pred  	%p26, %p24, %p25;
	@%p26 bra 	$L__BB1_10;
$L__BB1_9:
	mul.wide.s32 	%rd41, %r3, 8;
	add.s64 	%rd42, %rd1, %rd41;
	mov.b64 	%rd43, 4631530004285489152;
	st.global.u64 	[%rd42], %rd43;
	bra.uni 	$L__BB1_16;
$L__BB1_10:
	setp.gt.f64 	%p27, %fd2, 0d4050E00000000000;
	setp.le.f64 	%p28, %fd2, 0d405C200000000000;
	and.pred  	%p29, %p27, %p28;
	@%p29 bra 	$L__BB1_12;
	setp.leu.f64 	%p30, %fd2, 0dC05C200000000000;
	setp.gtu.f64 	%p31, %fd2, 0dC050E00000000000;
	or.pred  	%p32, %p30, %p31;
	@%p32 bra 	$L__BB1_13;
$L__BB1_12:
	mul.wide.s32 	%rd38, %r3, 8;
	add.s64 	%rd39, %rd1, %rd38;
	mov.b64 	%rd40, 4636033603912859648;
	st.global.u64 	[%rd39], %rd40;
	bra.uni 	$L__BB1_16;
$L__BB1_13:
	setp.gt.f64 	%p33, %fd2, 0d405C200000000000;
	setp.le.f64 	%p34, %fd2, 0d4063B00000000000;
	and.pred  	%p35, %p33, %p34;
	@%p35 bra 	$L__BB1_15;
	setp.leu.f64 	%p36, %fd2, 0dC050E00000000000;
	setp.gtu.f64 	%p37, %fd2, 0dC036800000000000;
	or.pred  	%p38, %p36, %p37;
	@%p38 bra 	$L__BB1_16;
$L__BB1_15:
	mul.wide.s32 	%rd35, %r3, 8;
	add.s64 	%rd36, %rd1, %rd35;
	mov.b64 	%rd37, 4638953906796232704;
	st.global.u64 	[%rd36], %rd37;
$L__BB1_16:
	ret;

}
	// .globl	_Z17nonMaxSuppressionPhS_Pdjj
.visible .entry _Z17nonMaxSuppressionPhS_Pdjj(
	.param .u64 .ptr .align 1 _Z17nonMaxSuppressionPhS_Pdjj_param_0,
	.param .u64 .ptr .align 1 _Z17nonMaxSuppressionPhS_Pdjj_param_1,
	.param .u64 .ptr .align 1 _Z17nonMaxSuppressionPhS_Pdjj_param_2,
	.param .u32 _Z17nonMaxSuppressionPhS_Pdjj_param_3,
	.param .u32 _Z17nonMaxSuppressionPhS_Pdjj_param_4
)
{
	.reg .pred 	%p<15>;
	.reg .b16 	%rs<11>;
	.reg .b32 	%r<38>;
	.reg .b32 	%f<16>;
	.reg .b64 	%rd<31>;
	.reg .b64 	%fd<2>;

	ld.param.u64 	%rd4, [_Z17nonMaxSuppressionPhS_Pdjj_param_0];
	ld.param.u64 	%rd5, [_Z17nonMaxSuppressionPhS_Pdjj_param_1];
	ld.param.u64 	%rd3, [_Z17nonMaxSuppressionPhS_Pdjj_param_2];
	ld.param.u32 	%r6, [_Z17nonMaxSuppressionPhS_Pdjj_param_3];
	ld.param.u32 	%r5, [_Z17nonMaxSuppressionPhS_Pdjj_param_4];
	cvta.to.global.u64 	%rd1, %rd4;
	cvta.to.global.u64 	%rd2, %rd5;
	mov.u32 	%r8, %ctaid.x;
	shl.b32 	%r9, %r8, 4;
	mov.u32 	%r10, %tid.x;
	add.s32 	%r1, %r9, %r10;
	mov.u32 	%r11, %ctaid.y;
	shl.b32 	%r12, %r11, 4;
	mov.u32 	%r13, %tid.y;
	add.s32 	%r14, %r12, %r13;
	add.s32 	%r15, %r5, -1;
	setp.ge.u32 	%p1, %r1, %r15;
	add.s32 	%r16, %r6, -1;
	setp.ge.u32 	%p2, %r14, %r16;
	or.pred  	%p3, %p1, %p2;
	setp.lt.s32 	%p4, %r1, 1;
	or.pred  	%p5, %p4, %p3;
	setp.eq.s32 	%p6, %r14, 0;
	or.pred  	%p7, %p5, %p6;
	@%p7 bra 	$L__BB2_12;
	cvta.to.global.u64 	%rd6, %rd3;
	mul.lo.s32 	%r3, %r5, %r14;
	add.s32 	%r4, %r3, %r1;
	mul.wide.s32 	%rd7, %r4, 8;
	add.s64 	%rd8, %rd6, %rd7;
	ld.global.f64 	%fd1, [%rd8];
	setp.neu.f64 	%p8, %fd1, 0d0000000000000000;
	@%p8 bra 	$L__BB2_3;
	add.s32 	%r36, %r4, 1;
	cvt.u64.u32 	%rd21, %r36;
	add.s64 	%rd22, %rd2, %rd21;
	ld.global.u8 	%rs8, [%rd22];
	cvt.rn.f32.u16 	%f14, %rs8;
	add.s32 	%r37, %r4, -1;
	cvt.u64.u32 	%rd23, %r37;
	add.s64 	%rd24, %rd2, %rd23;
	ld.global.u8 	%rs9, [%rd24];
	cvt.rn.f32.u16 	%f15, %rs9;
	bra.uni 	$L__BB2_9;
$L__BB2_3:
	setp.neu.f64 	%p9, %fd1, 0d4046800000000000;
	@%p9 bra 	$L__BB2_5;
	add.s32 	%r29, %r3, %r5;
	add.s32 	%r30, %r1, %r29;
	add.s32 	%r31, %r30, -1;
	cvt.u64.u32 	%rd17, %r31;
	add.s64 	%rd18, %rd2, %rd17;
	ld.global.u8 	%rs6, [%rd18];
	cvt.rn.f32.u16 	%f14, %rs6;
	shl.b32 	%r32, %r5, 1;
	sub.s32 	%r33, %r29, %r32;
	add.s32 	%r34, %r1, %r33;
	add.s32 	%r35, %r34, 1;
	cvt.u64.u32 	%rd19, %r35;
	add.s64 	%rd20, %rd2, %rd19;
	ld.global.u8 	%rs7, [%rd20];
	cvt.rn.f32.u16 	%f15, %rs7;
	bra.uni 	$L__BB2_9;
$L__BB2_5:
	setp.neu.f64 	%p10, %fd1, 0d4056800000000000;
	@%p10 bra 	$L__BB2_7;
	add.s32 	%r24, %r3, %r5;
	add.s32 	%r25, %r4, %r5;
	cvt.u64.u32 	%rd13, %r25;
	add.s64 	%rd14, %rd2, %rd13;
	ld.global.u8 	%rs4, [%rd14];
	cvt.rn.f32.u16 	%f14, %rs4;
	shl.b32 	%r26, %r5, 1;
	sub.s32 	%r27, %r24, %r26;
	add.s32 	%r28, %r27, %r1;
	cvt.u64.u32 	%rd15, %r28;
	add.s64 	%rd16, %rd2, %rd15;
	ld.global.u8 	%rs5, [%rd16];
	cvt.rn.f32.u16 	%f15, %rs5;
	bra.uni 	$L__BB2_9;
$L__BB2_7:
	setp.neu.f64 	%p11, %fd1, 0d4060E00000000000;
	mov.f32 	%f14, 0f437F0000;
	mov.f32 	%f15, %f14;
	@%p11 bra 	$L__BB2_9;
	sub.s32 	%r17, %r3, %r5;
	add.s32 	%r18, %r1, %r17;
	add.s32 	%r19, %r18, -1;
	cvt.u64.u32 	%rd9, %r19;
	add.s64 	%rd10, %rd2, %rd9;
	ld.global.u8 	%rs2, [%rd10];
	cvt.rn.f32.u16 	%f14, %rs2;
	shl.b32 	%r20, %r5, 1;
	add.s32 	%r21, %r17, %r20;
	add.s32 	%r22, %r1, %r21;
	add.s32 	%r23, %r22, 1;
	cvt.u64.u32 	%rd11, %r23;
	add.s64 	%rd12, %rd2, %rd11;
	ld.global.u8 	%rs3, [%rd12];
	cvt.rn.f32.u16 	%f15, %rs3;
$L__BB2_9:
	cvt.s64.s32 	%rd25, %r4;
	add.s64 	%rd26, %rd2, %rd25;
	ld.global.u8 	%rs1, [%rd26];
	cvt.rn.f32.u16 	%f12, %rs1;
	setp.gtu.f32 	%p12, %f14, %f12;
	setp.gtu.f32 	%p13, %f15, %f12;
	or.pred  	%p14, %p12, %p13;
	@%p14 bra 	$L__BB2_11;
	add.s64 	%rd28, %rd1, %rd25;
	st.global.u8 	[%rd28], %rs1;
	bra.uni 	$L__BB2_12;
$L__BB2_11:
	add.s64 	%rd30, %rd1, %rd25;
	mov.b16 	%rs10, 0;
	st.global.u8 	[%rd30], %rs10;
$L__BB2_12:
	ret;

}
	// .globl	_Z15doubleThresholdPhS_jj
.visible .entry _Z15doubleThresholdPhS_jj(
	.param .u64 .ptr .align 1 _Z15doubleThresholdPhS_jj_param_0,
	.param .u64 .ptr .align 1 _Z15doubleThresholdPhS_jj_param_1,
	.param .u32 _Z15doubleThresholdPhS_jj_param_2,
	.param .u32 _Z15doubleThresholdPhS_jj_param_3
)
{
	.reg .pred 	%p<6>;
	.reg .b16 	%rs<5>;
	.reg .b32 	%r<14>;
	.reg .b64 	%rd<13>;

	ld.param.u64 	%rd3, [_Z15doubleThresholdPhS_jj_param_0];
	ld.param.u64 	%rd2, [_Z15doubleThresholdPhS_jj_param_1];
	ld.param.u32 	%r5, [_Z15doubleThresholdPhS_jj_param_2];
	ld.param.u32 	%r4, [_Z15doubleThresholdPhS_jj_param_3];
	cvta.to.global.u64 	%rd1, %rd3;
	mov.u32 	%r7, %ctaid.x;
	shl.b32 	%r8, %r7, 4;
	mov.u32 	%r9, %tid.x;
	add.s32 	%r1, %r8, %r9;
	mov.u32 	%r10, %ctaid.y;
	shl.b32 	%r11, %r10, 4;
	mov.u32 	%r12, %tid.y;
	add.s32 	%r13, %r11, %r12;
	setp.ge.u32 	%p1, %r1, %r4;
	setp.ge.u32 	%p2, %r13, %r5;
	or.pred  	%p3, %p1, %p2;
	@%p3 bra 	$L__BB3_6;
	cvta.to.global.u64 	%rd4, %rd2;
	mad.lo.s32 	%r3, %r4, %r13, %r1;
	cvt.s64.s32 	%rd5, %r3;
	add.s64 	%rd6, %rd4, %rd5;
	ld.global.u8 	%rs1, [%rd6];
	setp.lt.u16 	%p4, %rs1, 80;
	@%p4 bra 	$L__BB3_3;
	add.s64 	%rd12, %rd1, %rd5;
	mov.b16 	%rs4, 255;
	st.global.u8 	[%rd12], %rs4;
	bra.uni 	$L__BB3_6;
$L__BB3_3:
	setp.lt.u16 	%p5, %rs1, 30;
	@%p5 bra 	$L__BB3_5;
	add.s64 	%rd10, %rd1, %rd5;
	mov.b16 	%rs3, 25;
	st.global.u8 	[%rd10], %rs3;
	bra.uni 	$L__BB3_6;
$L__BB3_5:
	add.s64 	%rd8, %rd1, %rd5;
	mov.b16 	%rs2, 0;
	st.global.u8 	[%rd8], %rs2;
$L__BB3_6:
	ret;

}
	// .globl	_Z10histeresisPhS_jj
.visible .entry _Z10histeresisPhS_jj(
	.param .u64 .ptr .align 1 _Z10histeresisPhS_jj_param_0,
	.param .u64 .ptr .align 1 _Z10histeresisPhS_jj_param_1,
	.param .u32 _Z10histeresisPhS_jj_param_2,
	.param .u32 _Z10histeresisPhS_jj_param_3
)
{


	ret;

}


// ===== COMPILED SASS (sm_100) =====

	.target	sm_100

	.elftype	@"ET_EXEC"


//--------------------- .note.nv.tkinfo           --------------------------
	.section	.note.nv.tkinfo,"",@"SHT_NOTE"
	.sectionflags	@"SHF_NOTE_NV_TKINFO"
	.tkinfo
        /*0018*/ 	.word	0x00000002
        /*0030*/ 	.string	""
        /*0030*/ 	.string	"ptxas"
        /*0030*/ 	.string	"Cuda compilation tools, release 13.0, V13.0.88"
        /*0030*/ 	.string	"Build cuda_13.0.r13.0/compiler.36424714_0"
        /*0030*/ 	.string	"-arch sm_100 -m 64 "



//--------------------- .note.nv.cuinfo           --------------------------
	.section	.note.nv.cuinfo,"",@"SHT_NOTE"
	.sectionflags	@"SHF_NOTE_NV_CUINFO"
        /*0018*/ 	.short	0x0002
        /*001a*/ 	.short	0x0064
        /*001c*/ 	.short	0x0082
	.zero		2


//--------------------- .nv.info                  --------------------------
	.section	.nv.info,"",@"SHT_CUDA_INFO"
	.align	4


	//----- nvinfo : EIATTR_REGCOUNT
	.align		4
        /*0000*/ 	.byte	0x04, 0x2f
        /*0002*/ 	.short	(.L_3 - .L_2)
	.align		4
.L_2:
        /*0004*/ 	.word	index@(_Z12gaussianBlurPhS_jjPfi)
        /*0008*/ 	.word	0x00000025


	//----- nvinfo : EIATTR_FRAME_SIZE
	.align		4
.L_3:
        /*000c*/ 	.byte	0x04, 0x11
        /*000e*/ 	.short	(.L_5 - .L_4)
	.align		4
.L_4:
        /*0010*/ 	.word	index@(_Z12gaussianBlurPhS_jjPfi)
        /*0014*/ 	.word	0x00000008


	//----- nvinfo : EIATTR_REGCOUNT
	.align		4
.L_5:
        /*0018*/ 	.byte	0x04, 0x2f
        /*001a*/ 	.short	(.L_7 - .L_6)
	.align		4
.L_6:
        /*001c*/ 	.word	index@(_Z11sobelFilterPhS_PfPdS0_S0_jj)
        /*0020*/ 	.word	0x00000020


	//----- nvinfo : EIATTR_FRAME_SIZE
	.align		4
.L_7:
        /*0024*/ 	.byte	0x04, 0x11
        /*0026*/ 	.short	(.L_9 - .L_8)
	.align		4
.L_8:
        /*0028*/ 	.word	index@($__internal_2_$__cuda_sm3x_div_rn_noftz_f32_slowpath)
        /*002c*/ 	.word	0x00000000


	//----- nvinfo : EIATTR_FRAME_SIZE
	.align		4
.L_9:
        /*0030*/ 	.byte	0x04, 0x11
        /*0032*/ 	.short	(.L_11 - .L_10)
	.align		4
.L_10:
        /*0034*/ 	.word	index@($__internal_1_$__cuda_sm20_sqrt_rn_f32_slowpath)
        /*0038*/ 	.word	0x00000000


	//----- nvinfo : EIATTR_FRAME_SIZE
	.align		4
.L_11:
        /*003c*/ 	.byte	0x04, 0x11
        /*003e*/ 	.short	(.L_13 - .L_12)
	.align		4
.L_12:
        /*0040*/ 	.word	index@($__internal_0_$__cuda_sm20_div_rn_f64_full)
        /*0044*/ 	.word	0x00000000


	//----- nvinfo : EIATTR_FRAME_SIZE
	.align		4
.L_13:
        /*0048*/ 	.byte	0x04, 0x11
        /*004a*/ 	.short	(.L_15 - .L_14)
	.align		4
.L_14:
        /*004c*/ 	.word	index@(_Z11sobelFilterPhS_PfPdS0_S0_jj)
        /*0050*/ 	.word	0x00000000


	//----- nvinfo : EIATTR_REGCOUNT
	.align		4
.L_15:
        /*0054*/ 	.byte	0x04, 0x2f
        /*0056*/ 	.short	(.L_17 - .L_16)
	.align		4
.L_16:
        /*0058*/ 	.word	index@(_Z17nonMaxSuppressionPhS_Pdjj)
        /*005c*/ 	.word	0x0000000b


	//----- nvinfo : EIATTR_FRAME_SIZE
	.align		4
.L_17:
        /*0060*/ 	.byte	0x04, 0x11
        /*0062*/ 	.short	(.L_19 - .L_18)
	.align		4
.L_18:
        /*0064*/ 	.word	index@(_Z17nonMaxSuppressionPhS_Pdjj)
        /*0068*/ 	.word	0x00000000


	//----- nvinfo : EIATTR_REGCOUNT
	.align		4
.L_19:
        /*006c*/ 	.byte	0x04, 0x2f
        /*006e*/ 	.short	(.L_21 - .L_20)
	.align		4
.L_20:
        /*0070*/ 	.word	index@(_Z15doubleThresholdPhS_jj)
        /*0074*/ 	.word	0x0000000a


	//----- nvinfo : EIATTR_FRAME_SIZE
	.align		4
.L_21:
        /*0078*/ 	.byte	0x04, 0x11
        /*007a*/ 	.short	(.L_23 - .L_22)
	.align		4
.L_22:
        /*007c*/ 	.word	index@(_Z15doubleThresholdPhS_jj)
        /*0080*/ 	.word	0x00000000


	//----- nvinfo : EIATTR_REGCOUNT
	.align		4
.L_23:
        /*0084*/ 	.byte	0x04, 0x2f
        /*0086*/ 	.short	(.L_25 - .L_24)
	.align		4
.L_24:
        /*0088*/ 	.word	index@(_Z10histeresisPhS_jj)
        /*008c*/ 	.word	0x00000004


	//----- nvinfo : EIATTR_FRAME_SIZE
	.align		4
.L_25:
        /*0090*/ 	.byte	0x04, 0x11
        /*0092*/ 	.short	(.L_27 - .L_26)
	.align		4
.L_26:
        /*0094*/ 	.word	index@(_Z10histeresisPhS_jj)
        /*0098*/ 	.word	0x00000000


	//----- nvinfo : EIATTR_MIN_STACK_SIZE
	.align		4
.L_27:
        /*009c*/ 	.byte	0x04, 0x12
        /*009e*/ 	.short	(.L_29 - .L_28)
	.align		4
.L_28:
        /*00a0*/ 	.word	index@(_Z10histeresisPhS_jj)
        /*00a4*/ 	.word	0x00000000


	//----- nvinfo : EIATTR_MIN_STACK_SIZE
	.align		4
.L_29:
        /*00a8*/ 	.byte	0x04, 0x12
        /*00aa*/ 	.short	(.L_31 - .L_30)
	.align		4
.L_30:
        /*00ac*/ 	.word	index@(_Z15doubleThresholdPhS_jj)
        /*00b0*/ 	.word	0x00000000


	//----- nvinfo : EIATTR_MIN_STACK_SIZE
	.align		4
.L_31:
        /*00b4*/ 	.byte	0x04, 0x12
        /*00b6*/ 	.short	(.L_33 - .L_32)
	.align		4
.L_32:
        /*00b8*/ 	.word	index@(_Z17nonMaxSuppressionPhS_Pdjj)
        /*00bc*/ 	.word	0x00000000


	//----- nvinfo : EIATTR_MIN_STACK_SIZE
	.align		4
.L_33:
        /*00c0*/ 	.byte	0x04, 0x12
        /*00c2*/ 	.short	(.L_35 - .L_34)
	.align		4
.L_34:
        /*00c4*/ 	.word	index@(_Z11sobelFilterPhS_PfPdS0_S0_jj)
        /*00c8*/ 	.word	0x00000000


	//----- nvinfo : EIATTR_MIN_STACK_SIZE
	.align		4
.L_35:
        /*00cc*/ 	.byte	0x04, 0x12
        /*00ce*/ 	.short	(.L_37 - .L_36)
	.align		4
.L_36:
        /*00d0*/ 	.word	index@(_Z12gaussianBlurPhS_jjPfi)
        /*00d4*/ 	.word	0x00000008
.L_37:


//--------------------- .nv.compat                --------------------------
	.section	.nv.compat,"",@"SHT_CUDA_COMPAT_INFO"
	.align	4
        /*0000*/ 	.byte	0x02, 0x09, 0x00, 0x00, 0x02, 0x02, 0x01, 0x00, 0x02, 0x05, 0x05, 0x00, 0x03, 0x07, 0x01, 0x01
        /*0010*/ 	.byte	0x02, 0x03, 0x00, 0x00, 0x02, 0x06, 0x01, 0x00, 0x04, 0x0b, 0x08, 0x00, 0x01, 0x00, 0x00, 0x00
        /*0020*/ 	.byte	0x00, 0x00, 0x00, 0x00


//--------------------- .nv.info._Z10histeresisPhS_jj --------------------------
	.section	.nv.info._Z10histeresisPhS_jj,"",@"SHT_CUDA_INFO"
	.sectionflags	@""
	.align	4


	//----- nvinfo : EIATTR_CUDA_API_VERSION
	.align		4
        /*0000*/ 	.byte	0x04, 0x37
        /*0002*/ 	.short	(.L_39 - .L_38)
.L_38:
        /*0004*/ 	.word	0x00000082


	//----- nvinfo : EIATTR_KPARAM_INFO
	.align		4
.L_39:
        /*0008*/ 	.byte	0x04, 0x17
        /*000a*/ 	.short	(.L_41 - .L_40)
.L_40:
        /*000c*/ 	.word	0x00000000
        /*0010*/ 	.short	0x0003
        /*0012*/ 	.short	0x0014
        /*0014*/ 	.byte	0x00, 0xf0, 0x11, 0x00


	//----- nvinfo : EIATTR_KPARAM_INFO
	.align		4
.L_41:
        /*0018*/ 	.byte	0x04, 0x17
        /*001a*/ 	.short	(.L_43 - .L_42)
.L_42:
        /*001c*/ 	.word	0x00000000
        /*0020*/ 	.short	0x0002
        /*0022*/ 	.short	0x0010
        /*0024*/ 	.byte	0x00, 0xf0, 0x11, 0x00


	//----- nvinfo : EIATTR_KPARAM_INFO
	.align		4
.L_43:
        /*0028*/ 	.byte	0x04, 0x17
        /*002a*/ 	.short	(.L_45 - .L_44)
.L_44:
        /*002c*/ 	.word	0x00000000
        /*0030*/ 	.short	0x0001
        /*0032*/ 	.short	0x0008
        /*0034*/ 	.byte	0x00, 0xf5, 0x21, 0x00


	//----- nvinfo : EIATTR_KPARAM_INFO
	.align		4
.L_45:
        /*0038*/ 	.byte	0x04, 0x17
        /*003a*/ 	.short	(.L_47 - .L_46)
.L_46:
        /*003c*/ 	.word	0x00000000
        /*0040*/ 	.short	0x0000
        /*0042*/ 	.short	0x0000
        /*0044*/ 	.byte	0x00, 0xf5, 0x21, 0x00


	//----- nvinfo : EIATTR_SPARSE_MMA_MASK
	.align		4
.L_47:
        /*0048*/ 	.byte	0x03, 0x50
        /*004a*/ 	.short	0x0000


	//----- nvinfo : EIATTR_MAXREG_COUNT
	.align		4
        /*004c*/ 	.byte	0x03, 0x1b
        /*004e*/ 	.short	0x00ff


	//----- nvinfo : EIATTR_MERCURY_ISA_VERSION
	.align		4
        /*0050*/ 	.byte	0x03, 0x5f
        /*0052*/ 	.short	0x0101


	//----- nvinfo : EIATTR_VRC_CTA_INIT_COUNT
	.align		4
        /*0054*/ 	.byte	0x02, 0x4a
	.zero		1
	.zero		1


	//----- nvinfo : EIATTR_EXIT_INSTR_OFFSETS
	.align		4
        /*0058*/ 	.byte	0x04, 0x1c
        /*005a*/ 	.short	(.L_49 - .L_48)


	//   ....[0]....
.L_48:
        /*005c*/ 	.word	0x00000010


	//----- nvinfo : EIATTR_CBANK_PARAM_SIZE
	.align		4
.L_49:
        /*0060*/ 	.byte	0x03, 0x19
        /*0062*/ 	.short	0x0018


	//----- nvinfo : EIATTR_PARAM_CBANK
	.align		4
        /*0064*/ 	.byte	0x04, 0x0a
        /*0066*/ 	.short	(.L_51 - .L_50)
	.align		4
.L_50:
        /*0068*/ 	.word	index@(.nv.constant0._Z10histeresisPhS_jj)
        /*006c*/ 	.short	0x0380
        /*006e*/ 	.short	0x0018


	//----- nvinfo : EIATTR_SW_WAR
	.align		4
.L_51:
        /*0070*/ 	.byte	0x04, 0x36
        /*0072*/ 	.short	(.L_53 - .L_52)
.L_52:
        /*0074*/ 	.word	0x00000008
.L_53:


//--------------------- .nv.info._Z15doubleThresholdPhS_jj --------------------------
	.section	.nv.info._Z15doubleThresholdPhS_jj,"",@"SHT_CUDA_INFO"
	.sectionflags	@""
	.align	4


	//----- nvinfo : EIATTR_CUDA_API_VERSION
	.align		4
        /*0000*/ 	.byte	0x04, 0x37
        /*0002*/ 	.short	(.L_55 - .L_54)
.L_54:
        /*0004*/ 	.word	0x00000082


	//----- nvinfo : EIATTR_KPARAM_INFO
	.align		4
.L_55:
        /*0008*/ 	.byte	0x04, 0x17
        /*000a*/ 	.short	(.L_57 - .L_56)
.L_56:
        /*000c*/ 	.word	0x00000000
        /*0010*/ 	.short	0x0003
        /*0012*/ 	.short	0x0014
        /*0014*/ 	.byte	0x00, 0xf0, 0x11, 0x00


	//----- nvinfo : EIATTR_KPARAM_INFO
	.align		4
.L_57:
        /*0018*/ 	.byte	0x04, 0x17
        /*001a*/ 	.short	(.L_59 - .L_58)
.L_58:
        /*001c*/ 	.word	0x00000000
        /*0020*/ 	.short	0x0002
        /*0022*/ 	.short	0x0010
        /*0024*/ 	.byte	0x00, 0xf0, 0x11, 0x00


	//----- nvinfo : EIATTR_KPARAM_INFO
	.align		4
.L_59:
        /*0028*/ 	.byte	0x04, 0x17
        /*002a*/ 	.short	(.L_61 - .L_60)
.L_60:
        /*002c*/ 	.word	0x00000000
        /*0030*/ 	.short	0x0001
        /*0032*/ 	.short	0x0008
        /*0034*/ 	.byte	0x00, 0xf5, 0x21, 0x00


	//----- nvinfo : EIATTR_KPARAM_INFO
	.align		4
.L_61:
        /*0038*/ 	.byte	0x04, 0x17
        /*003a*/ 	.short	(.L_63 - .L_62)
.L_62:
        /*003c*/ 	.word	0x00000000
        /*0040*/ 	.short	0x0000
        /*0042*/ 	.short	0x0000
        /*0044*/ 	.byte	0x00, 0xf5, 0x21, 0x00


	//----- nvinfo : EIATTR_SPARSE_MMA_MASK
	.align		4
.L_63:
        /*0048*/ 	.byte	0x03, 0x50
        /*004a*/ 	.short	0x0000


	//----- nvinfo : EIATTR_MAXREG_COUNT
	.align		4
        /*004c*/ 	.byte	0x03, 0x1b
        /*004e*/ 	.short	0x00ff


	//----- nvinfo : EIATTR_MERCURY_ISA_VERSION
	.align		4
        /*0050*/ 	.byte	0x03, 0x5f
        /*0052*/ 	.short	0x0101


	//----- nvinfo : EIATTR_VRC_CTA_INIT_COUNT
	.align		4
        /*0054*/ 	.byte	0x02, 0x4a
	.zero		1
	.zero		1


	//----- nvinfo : EIATTR_EXIT_INSTR_OFFSETS
	.align		4
        /*0058*/ 	.byte	0x04, 0x1c
        /*005a*/ 	.short	(.L_65 - .L_64)


	//   ....[0]....
.L_64:
        /*005c*/ 	.word	0x000000a0


	//   ....[1]....
        /*0060*/ 	.word	0x00000190


	//   ....[2]....
        /*0064*/ 	.word	0x00000200


	//   ....[3]....
        /*0068*/ 	.word	0x00000250


	//----- nvinfo : EIATTR_CBANK_PARAM_SIZE
	.align		4
.L_65:
        /*006c*/ 	.byte	0x03, 0x19
        /*006e*/ 	.short	0x0018


	//----- nvinfo : EIATTR_PARAM_CBANK
	.align		4
        /*0070*/ 	.byte	0x04, 0x0a
        /*0072*/ 	.short	(.L_67 - .L_66)
	.align		4
.L_66:
        /*0074*/ 	.word	index@(.nv.constant0._Z15doubleThresholdPhS_jj)
        /*0078*/ 	.short	0x0380
        /*007a*/ 	.short	0x0018


	//----- nvinfo : EIATTR_SW_WAR
	.align		4
.L_67:
        /*007c*/ 	.byte	0x04, 0x36
        /*007e*/ 	.short	(.L_69 - .L_68)
.L_68:
        /*0080*/ 	.word	0x00000008
.L_69:


//--------------------- .nv.info._Z17nonMaxSuppressionPhS_Pdjj --------------------------
	.section	.nv.info._Z17nonMaxSuppressionPhS_Pdjj,"",@"SHT_CUDA_INFO"
	.sectionflags	@""
	.align	4


	//----- nvinfo : EIATTR_CUDA_API_VERSION
	.align		4
        /*0000*/ 	.byte	0x04, 0x37
        /*0002*/ 	.short	(.L_71 - .L_70)
.L_70:
        /*0004*/ 	.word	0x00000082


	//----- nvinfo : EIATTR_KPARAM_INFO
	.align		4
.L_71:
        /*0008*/ 	.byte	0x04, 0x17
        /*000a*/ 	.short	(.L_73 - .L_72)
.L_72:
        /*000c*/ 	.word	0x00000000
        /*0010*/ 	.short	0x0004
        /*0012*/ 	.short	0x001c
        /*0014*/ 	.byte	0x00, 0xf0, 0x11, 0x00


	//----- nvinfo : EIATTR_KPARAM_INFO
	.align		4
.L_73:
        /*0018*/ 	.byte	0x04, 0x17
        /*001a*/ 	.short	(.L_75 - .L_74)
.L_74:
        /*001c*/ 	.word	0x00000000
        /*0020*/ 	.short	0x0003
        /*0022*/ 	.short	0x0018
        /*0024*/ 	.byte	0x00, 0xf0, 0x11, 0x00


	//----- nvinfo : EIATTR_KPARAM_INFO
	.align		4
.L_75:
        /*0028*/ 	.byte	0x04, 0x17
        /*002a*/ 	.short	(.L_77 - .L_76)
.L_76:
        /*002c*/ 	.word	0x00000000
        /*0030*/ 	.short	0x0002
        /*0032*/ 	.short	0x0010
        /*0034*/ 	.byte	0x00, 0xf5, 0x21, 0x00


	//----- nvinfo : EIATTR_KPARAM_INFO
	.align		4
.L_77:
        /*0038*/ 	.byte	0x04, 0x17
        /*003a*/ 	.short	(.L_79 - .L_78)
.L_78:
        /*003c*/ 	.word	0x00000000
        /*0040*/ 	.short	0x0001
        /*0042*/ 	.short	0x0008
        /*0044*/ 	.byte	0x00, 0xf5, 0x21, 0x00


	//----- nvinfo : EIATTR_KPARAM_INFO
	.align		4
.L_79:
        /*0048*/ 	.byte	0x04, 0x17
        /*004a*/ 	.short	(.L_81 - .L_80)
.L_80:
        /*004c*/ 	.word	0x00000000
        /*0050*/ 	.short	0x0000
        /*0052*/ 	.short	0x0000
        /*0054*/ 	.byte	0x00, 0xf5, 0x21, 0x00


	//----- nvinfo : EIATTR_SPARSE_MMA_MASK
	.align		4
.L_81:
        /*0058*/ 	.byte	0x03, 0x50
        /*005a*/ 	.short	0x0000


	//----- nvinfo : EIATTR_MAXREG_COUNT
	.align		4
        /*005c*/ 	.byte	0x03, 0x1b
        /*005e*/ 	.short	0x00ff


	//----- nvinfo : EIATTR_MERCURY_ISA_VERSION
	.align		4
        /*0060*/ 	.byte	0x03, 0x5f
        /*0062*/ 	.short	0x0101


	//----- nvinfo : EIATTR_VRC_CTA_INIT_COUNT
	.align		4
        /*0064*/ 	.byte	0x02, 0x4a
	.zero		1
	.zero		1


	//----- nvinfo : EIATTR_EXIT_INSTR_OFFSETS
	.align		4
        /*0068*/ 	.byte	0x04, 0x1c
        /*006a*/ 	.short	(.L_83 - .L_82)


	//   ....[0]....
.L_82:
        /*006c*/ 	.word	0x000000e0


	//   ....[1]....
        /*0070*/ 	.word	0x00000630


	//   ....[2]....
        /*0074*/ 	.word	0x00000680


	//----- nvinfo : EIATTR_CRS_STACK_SIZE
	.align		4
.L_83:
        /*0078*/ 	.byte	0x04, 0x1e
        /*007a*/ 	.short	(.L_85 - .L_84)
.L_84:
        /*007c*/ 	.word	0x00000000


	//----- nvinfo : EIATTR_CBANK_PARAM_SIZE
	.align		4
.L_85:
        /*0080*/ 	.byte	0x03, 0x19
        /*0082*/ 	.short	0x0020


	//----- nvinfo : EIATTR_PARAM_CBANK
	.align		4
        /*0084*/ 	.byte	0x04, 0x0a
        /*0086*/ 	.short	(.L_87 - .L_86)
	.align		4
.L_86:
        /*0088*/ 	.word	index@(.nv.constant0._Z17nonMaxSuppressionPhS_Pdjj)
        /*008c*/ 	.short	0x0380
        /*008e*/ 	.short	0x0020


	//----- nvinfo : EIATTR_SW_WAR
	.align		4
.L_87:
        /*0090*/ 	.byte	0x04, 0x36
        /*0092*/ 	.short	(.L_89 - .L_88)
.L_88:
        /*0094*/ 	.word	0x00000008
.L_89:


//--------------------- .nv.info._Z11sobelFilterPhS_PfPdS0_S0_jj --------------------------
	.section	.nv.info._Z11sobelFilterPhS_PfPdS0_S0_jj,"",@"SHT_CUDA_INFO"
	.sectionflags	@""
	.align	4


	//----- nvinfo : EIATTR_CUDA_API_VERSION
	.align		4
        /*0000*/ 	.byte	0x04, 0x37
        /*0002*/ 	.short	(.L_91 - .L_90)
.L_90:
        /*0004*/ 	.word	0x00000082


	//----- nvinfo : EIATTR_KPARAM_INFO
	.align		4
.L_91:
        /*0008*/ 	.byte	0x04, 0x17
        /*000a*/ 	.short	(.L_93 - .L_92)
.L_92:
        /*000c*/ 	.word	0x00000000
        /*0010*/ 	.short	0x0007
        /*0012*/ 	.short	0x0034
        /*0014*/ 	.byte	0x00, 0xf0, 0x11, 0x00


	//----- nvinfo : EIATTR_KPARAM_INFO
	.align		4
.L_93:
        /*0018*/ 	.byte	0x04, 0x17
        /*001a*/ 	.short	(.L_95 - .L_94)
.L_94:
        /*001c*/ 	.word	0x00000000
        /*0020*/ 	.short	0x0006
        /*0022*/ 	.short	0x0030
        /*0024*/ 	.byte	0x00, 0xf0, 0x11, 0x00


	//----- nvinfo : EIATTR_KPARAM_INFO
	.align		4
.L_95:
        /*0028*/ 	.byte	0x04, 0x17
        /*002a*/ 	.short	(.L_97 - .L_96)
.L_96:
        /*002c*/ 	.word	0x00000000
        /*0030*/ 	.short	0x0005
        /*0032*/ 	.short	0x0028
        /*0034*/ 	.byte	0x00, 0xf5, 0x21, 0x00


	//----- nvinfo : EIATTR_KPARAM_INFO
	.align		4
.L_97:
        /*0038*/ 	.byte	0x04, 0x17
        /*003a*/ 	.short	(.L_99 - .L_98)
.L_98:
        /*003c*/ 	.word	0x00000000
        /*0040*/ 	.short	0x0004
        /*0042*/ 	.short	0x0020
        /*0044*/ 	.byte	0x00, 0xf5, 0x21, 0x00


	//----- nvinfo : EIATTR_KPARAM_INFO
	.align		4
.L_99:
        /*0048*/ 	.byte	0x04, 0x17
        /*004a*/ 	.short	(.L_101 - .L_100)
.L_100:
        /*004c*/ 	.word	0x00000000
        /*0050*/ 	.short	0x0003
        /*0052*/ 	.short	0x0018
        /*0054*/ 	.byte	0x00, 0xf5, 0x21, 0x00


	//----- nvinfo : EIATTR_KPARAM_INFO
	.align		4
.L_101:
        /*0058*/ 	.byte	0x04, 0x17
        /*005a*/ 	.short	(.L_103 - .L_102)
.L_102:
        /*005c*/ 	.word	0x00000000
        /*0060*/ 	.short	0x0002
        /*0062*/ 	.short	0x0010
        /*0064*/ 	.byte	0x00, 0xf5, 0x21, 0x00


	//----- nvinfo : EIATTR_KPARAM_INFO
	.align		4
.L_103:
        /*0068*/ 	.byte	0x04, 0x17
        /*006a*/ 	.short	(.L_105 - .L_104)
.L_104:
        /*006c*/ 	.word	0x00000000
        /*0070*/ 	.short	0x0001
        /*0072*/ 	.short	0x0008
        /*0074*/ 	.byte	0x00, 0xf5, 0x21, 0x00


	//----- nvinfo : EIATTR_KPARAM_INFO
	.align		4
.L_105:
        /*0078*/ 	.byte	0x04, 0x17
        /*007a*/ 	.short	(.L_107 - .L_106)
.L_106:
        /*007c*/ 	.word	0x00000000
        /*0080*/ 	.short	0x0000
        /*0082*/ 	.short	0x0000
        /*0084*/ 	.byte	0x00, 0xf5, 0x21, 0x00


	//----- nvinfo : EIATTR_SPARSE_MMA_MASK
	.align		4
.L_107:
        /*0088*/ 	.byte	0x03, 0x50
        /*008a*/ 	.short	0x0000


	//----- nvinfo : EIATTR_MAXREG_COUNT
	.align		4
        /*008c*/ 	.byte	0x03, 0x1b
        /*008e*/ 	.short	0x00ff


	//----- nvinfo : EIATTR_MERCURY_ISA_VERSION
	.align		4
        /*0090*/ 	.byte	0x03, 0x5f
        /*0092*/ 	.short	0x0101


	//----- nvinfo : EIATTR_VRC_CTA_INIT_COUNT
	.align		4
        /*0094*/ 	.byte	0x02, 0x4a
	.zero		1
	.zero		1


	//----- nvinfo : EIATTR_EXIT_INSTR_OFFSETS
	.align		4
        /*0098*/ 	.byte	0x04, 0x1c
        /*009a*/ 	.short	(.L_109 - .L_108)


	//   ....[0]....
.L_108:
        /*009c*/ 	.word	0x000000a0


	//   ....[1]....
        /*00a0*/ 	.word	0x00000d50


	//   ....[2]....
        /*00a4*/ 	.word	0x00000e00


	//   ....[3]....
        /*00a8*/ 	.word	0x00000eb0


	//   ....[4]....
        /*00ac*/ 	.word	0x00000f20


	//   ....[5]....
        /*00b0*/ 	.word	0x00000f90


	//----- nvinfo : EIATTR_CRS_STACK_SIZE
	.align		4
.L_109:
        /*00b4*/ 	.byte	0x04, 0x1e
        /*00b6*/ 	.short	(.L_111 - .L_110)
.L_110:
        /*00b8*/ 	.word	0x00000000


	//----- nvinfo : EIATTR_CBANK_PARAM_SIZE
	.align		4
.L_111:
        /*00bc*/ 	.byte	0x03, 0x19
        /*00be*/ 	.short	0x0038


	//----- nvinfo : EIATTR_PARAM_CBANK
	.align		4
        /*00c0*/ 	.byte	0x04, 0x0a
        /*00c2*/ 	.short	(.L_113 - .L_112)
	.align		4
.L_112:
        /*00c4*/ 	.word	index@(.nv.constant0._Z11sobelFilterPhS_PfPdS0_S0_jj)
        /*00c8*/ 	.short	0x0380
        /*00ca*/ 	.short	0x0038


	//----- nvinfo : EIATTR_SW_WAR
	.align		4
.L_113:
        /*00cc*/ 	.byte	0x04, 0x36
        /*00ce*/ 	.short	(.L_115 - .L_114)
.L_114:
        /*00d0*/ 	.word	0x00000008
.L_115:


//--------------------- .nv.info._Z12gaussianBlurPhS_jjPfi --------------------------
	.section	.nv.info._Z12gaussianBlurPhS_jjPfi,"",@"SHT_CUDA_INFO"
	.sectionflags	@""
	.align	4


	//----- nvinfo : EIATTR_CUDA_API_VERSION
	.align		4
        /*0000*/ 	.byte	0x04, 0x37
        /*0002*/ 	.short	(.L_117 - .L_116)
.L_116:
        /*0004*/ 	.word	0x00000082


	//----- nvinfo : EIATTR_KPARAM_INFO
	.align		4
.L_117:
        /*0008*/ 	.byte	0x04, 0x17
        /*000a*/ 	.short	(.L_119 - .L_118)
.L_118:
        /*000c*/ 	.word	0x00000000
        /*0010*/ 	.short	0x0005
        /*0012*/ 	.short	0x0020
        /*0014*/ 	.byte	0x00, 0xf0, 0x11, 0x00


	//----- nvinfo : EIATTR_KPARAM_INFO
	.align		4
.L_119:
        /*0018*/ 	.byte	0x04, 0x17
        /*001a*/ 	.short	(.L_121 - .L_120)
.L_120:
        /*001c*/ 	.word	0x00000000
        /*0020*/ 	.short	0x0004
        /*0022*/ 	.short	0x0018
        /*0024*/ 	.byte	0x00, 0xf5, 0x21, 0x00


	//----- nvinfo : EIATTR_KPARAM_INFO
	.align		4
.L_121:
        /*0028*/ 	.byte	0x04, 0x17
        /*002a*/ 	.short	(.L_123 - .L_122)
.L_122:
        /*002c*/ 	.word	0x00000000
        /*0030*/ 	.short	0x0003
        /*0032*/ 	.short	0x0014
        /*0034*/ 	.byte	0x00, 0xf0, 0x11, 0x00


	//----- nvinfo : EIATTR_KPARAM_INFO
	.align		4
.L_123:
        /*0038*/ 	.byte	0x04, 0x17
        /*003a*/ 	.short	(.L_125 - .L_124)
.L_124:
        /*003c*/ 	.word	0x00000000
        /*0040*/ 	.short	0x0002
        /*0042*/ 	.short	0x0010
        /*0044*/ 	.byte	0x00, 0xf0, 0x11, 0x00


	//----- nvinfo : EIATTR_KPARAM_INFO
	.align		4
.L_125:
        /*0048*/ 	.byte	0x04, 0x17
        /*004a*/ 	.short	(.L_127 - .L_126)
.L_126:
        /*004c*/ 	.word	0x00000000
        /*0050*/ 	.short	0x0001
        /*0052*/ 	.short	0x0008
        /*0054*/ 	.byte	0x00, 0xf5, 0x21, 0x00


	//----- nvinfo : EIATTR_KPARAM_INFO
	.align		4
.L_127:
        /*0058*/ 	.byte	0x04, 0x17
        /*005a*/ 	.short	(.L_129 - .L_128)
.L_128:
        /*005c*/ 	.word	0x00000000
        /*0060*/ 	.short	0x0000
        /*0062*/ 	.short	0x0000
        /*0064*/ 	.byte	0x00, 0xf5, 0x21, 0x00


	//----- nvinfo : EIATTR_SPARSE_MMA_MASK
	.align		4
.L_129:
        /*0068*/ 	.byte	0x03, 0x50
        /*006a*/ 	.short	0x0000


	//----- nvinfo : EIATTR_MAXREG_COUNT
	.align		4
        /*006c*/ 	.byte	0x03, 0x1b
        /*006e*/ 	.short	0x00ff


	//----- nvinfo : EIATTR_EXTERNS
	.align		4
        /*0070*/ 	.byte	0x04, 0x0f
        /*0072*/ 	.short	(.L_131 - .L_130)


	//   ....[0]....
	.align		4
.L_130:
        /*0074*/ 	.word	index@(vprintf)


	//----- nvinfo : EIATTR_MERCURY_ISA_VERSION
	.align		4
.L_131:
        /*0078*/ 	.byte	0x03, 0x5f
        /*007a*/ 	.short	0x0101


	//----- nvinfo : EIATTR_VRC_CTA_INIT_COUNT
	.align		4
        /*007c*/ 	.byte	0x02, 0x4a
	.zero		1
	.zero		1


	//----- nvinfo : EIATTR_SYSCALL_OFFSETS
	.align		4
        /*0080*/ 	.byte	0x04, 0x46
        /*0082*/ 	.short	(.L_133 - .L_132)


	//   ....[0]....
.L_132:
        /*0084*/ 	.word	0x000003a0


	//   ....[1]....
        /*0088*/ 	.word	0x00000460


	//   ....[2]....
        /*008c*/ 	.word	0x00000520


	//   ....[3]....
        /*0090*/ 	.word	0x000005e0


	//   ....[4]....
        /*0094*/ 	.word	0x000007d0


	//   ....[5]....
        /*0098*/ 	.word	0x000008c0


	//   ....[6]....
        /*009c*/ 	.word	0x000009f0


	//   ....[7]....
        /*00a0*/ 	.word	0x00000af0


	//----- nvinfo : EIATTR_EXIT_INSTR_OFFSETS
	.align		4
.L_133:
        /*00a4*/ 	.byte	0x04, 0x1c
        /*00a6*/ 	.short	(.L_135 - .L_134)


	//   ....[0]....
.L_134:
        /*00a8*/ 	.word	0x000000f0


	//   ....[1]....
        /*00ac*/ 	.word	0x00000b80


	//----- nvinfo : EIATTR_CRS_STACK_SIZE
	.align		4
.L_135:
        /*00b0*/ 	.byte	0x04, 0x1e
        /*00b2*/ 	.short	(.L_137 - .L_136)
.L_136:
        /*00b4*/ 	.word	0x00000000


	//----- nvinfo : EIATTR_CBANK_PARAM_SIZE
	.align		4
.L_137:
        /*00b8*/ 	.byte	0x03, 0x19
        /*00ba*/ 	.short	0x0024


	//----- nvinfo : EIATTR_PARAM_CBANK
	.align		4
        /*00bc*/ 	.byte	0x04, 0x0a
        /*00be*/ 	.short	(.L_139 - .L_138)
	.align		4
.L_138:
        /*00c0*/ 	.word	index@(.nv.constant0._Z12gaussianBlurPhS_jjPfi)
        /*00c4*/ 	.short	0x0380
        /*00c6*/ 	.short	0x0024


	//----- nvinfo : EIATTR_SW_WAR
	.align		4
.L_139:
        /*00c8*/ 	.byte	0x04, 0x36
        /*00ca*/ 	.short	(.L_141 - .L_140)
.L_140:
        /*00cc*/ 	.word	0x00000008
.L_141:


//--------------------- .nv.callgraph             --------------------------
	.section	.nv.callgraph,"",@"SHT_CUDA_CALLGRAPH"
	.align	4
	.sectionentsize	8
	.align		4
        /*0000*/ 	.word	0x00000000
	.align		4
        /*0004*/ 	.word	0xffffffff
	.align		4
        /*0008*/ 	.word	index@(_Z12gaussianBlurPhS_jjPfi)
	.align		4
        /*000c*/ 	.word	index@(vprintf)
	.align		4
        /*0010*/ 	.word	0x00000000
	.align		4
        /*0014*/ 	.word	0xfffffffe
	.align		4
        /*0018*/ 	.word	0x00000000
	.align		4
        /*001c*/ 	.word	0xfffffffd
	.align		4
        /*0020*/ 	.word	0x00000000
	.align		4
        /*0024*/ 	.word	0xfffffffc


//--------------------- .nv.constant4             --------------------------
	.section	.nv.constant4,"a",@progbits
	.align	8
	.align		8
.nv.constant4:
        /*0000*/ 	.dword	$str
	.align		8
        /*0008*/ 	.dword	$str$1
	.align		8
        /*0010*/ 	.dword	vprintf


//--------------------- .text._Z10histeresisPhS_jj --------------------------
	.section	.text._Z10histeresisPhS_jj,"ax",@progbits
	.align	128
        .global         _Z10histeresisPhS_jj
        .type           _Z10histeresisPhS_jj,@function
        .size           _Z10histeresisPhS_jj,(.L_x_57 - _Z10histeresisPhS_jj)
        .other          _Z10histeresisPhS_jj,@"STO_CUDA_ENTRY STV_DEFAULT"
_Z10histeresisPhS_jj:
.text._Z10histeresisPhS_jj:
[----:B------:R-:W-:Y:S01]  /*0000*/  LDC R1, c[0x0][0x37c] ;  /* 0x0000df00ff017b82 */ /* 0x000fe20000000800 */
[----:B------:R-:W-:Y:S05]  /*0010*/  EXIT ;  /* 0x000000000000794d */ /* 0x000fea0003800000 */
.L_x_0:
[----:B------:R-:W-:-:S00]  /*0020*/  BRA `(.L_x_0) ;  /* 0xfffffffc00fc7947 */ /* 0x000fc0000383ffff */
[----:B------:R-:W-:-:S00]  /*0030*/  NOP ;  /* 0x0000000000007918 */ /* 0x000fc00000000000 */
        /* <DEDUP_REMOVED lines=12> */
.L_x_57:


//--------------------- .text._Z15doubleThresholdPhS_jj --------------------------
	.section	.text._Z15doubleThresholdPhS_jj,"ax",@progbits
	.align	128
        .global         _Z15doubleThresholdPhS_jj
        .type           _Z15doubleThresholdPhS_jj,@function
        .size           _Z15doubleThresholdPhS_jj,(.L_x_58 - _Z15doubleThresholdPhS_jj)
        .other          _Z15doubleThresholdPhS_jj,@"STO_CUDA_ENTRY STV_DEFAULT"
_Z15doubleThresholdPhS_jj:
.text._Z15doubleThresholdPhS_jj:
[----:B------:R-:W-:Y:S01]  /*0000*/  LDC R1, c[0x0][0x37c] ;  /* 0x0000df00ff017b82 */ /* 0x000fe20000000800 */
[----:B------:R-:W0:Y:S01]  /*0010*/  S2R R3, SR_CTAID.Y ;  /* 0x0000000000037919 */ /* 0x000e220000002600 */
[----:B------:R-:W1:Y:S01]  /*0020*/  LDCU.64 UR6, c[0x0][0x390] ;  /* 0x00007200ff0677ac */ /* 0x000e620008000a00 */
[----:B------:R-:W0:Y:S01]  /*0030*/  S2R R2, SR_TID.Y ;  /* 0x0000000000027919 */ /* 0x000e220000002200 */
[----:B------:R-:W2:Y:S01]  /*0040*/  S2R R0, SR_CTAID.X ;  /* 0x0000000000007919 */ /* 0x000ea20000002500 */
[----:B------:R-:W2:Y:S01]  /*0050*/  S2R R5, SR_TID.X ;  /* 0x0000000000057919 */ /* 0x000ea20000002100 */
[----:B0-----:R-:W-:-:S05]  /*0060*/  IMAD R3, R3, 0x10, R2 ;  /* 0x0000001003037824 */ /* 0x001fca00078e0202 */
[----:B-1----:R-:W-:Y:S01]  /*0070*/  ISETP.GE.U32.AND P0, PT, R3, UR6, PT ;  /* 0x0000000603007c0c */ /* 0x002fe2000bf06070 */
[----:B--2---:R-:W-:-:S05]  /*0080*/  IMAD R0, R0, 0x10, R5 ;  /* 0x0000001000007824 */ /* 0x004fca00078e0205 */
[----:B------:R-:W-:-:S13]  /*0090*/  ISETP.GE.U32.OR P0, PT, R0, UR7, P0 ;  /* 0x0000000700007c0c */ /* 0x000fda0008706470 */
[----:B------:R-:W-:Y:S05]  /*00a0*/  @P0 EXIT ;  /* 0x000000000000094d */ /* 0x000fea0003800000 */
[----:B------:R-:W0:Y:S01]  /*00b0*/  LDCU.64 UR8, c[0x0][0x388] ;  /* 0x00007100ff0877ac */ /* 0x000e220008000a00 */
[----:B------:R-:W-:Y:S01]  /*00c0*/  IMAD R7, R3, UR7, R0 ;  /* 0x0000000703077c24 */ /* 0x000fe2000f8e0200 */
[----:B------:R-:W1:Y:S04]  /*00d0*/  LDCU.64 UR4, c[0x0][0x358] ;  /* 0x00006b00ff0477ac */ /* 0x000e680008000a00 */
[----:B------:R-:W-:Y:S02]  /*00e0*/  SHF.R.S32.HI R0, RZ, 0x1f, R7 ;  /* 0x0000001fff007819 */ /* 0x000fe40000011407 */
[----:B0-----:R-:W-:-:S04]  /*00f0*/  IADD3 R2, P0, PT, R7, UR8, RZ ;  /* 0x0000000807027c10 */ /* 0x001fc8000ff1e0ff */
[----:B------:R-:W-:-:S05]  /*0100*/  IADD3.X R3, PT, PT, R0, UR9, RZ, P0, !PT ;  /* 0x0000000900037c10 */ /* 0x000fca00087fe4ff */
[----:B-1----:R-:W2:Y:S01]  /*0110*/  LDG.E.U8 R2, desc[UR4][R2.64] ;  /* 0x0000000402027981 */ /* 0x002ea2000c1e1100 */
[----:B------:R-:W-:Y:S01]  /*0120*/  IMAD.MOV.U32 R6, RZ, RZ, 0xff ;  /* 0x000000ffff067424 */ /* 0x000fe200078e00ff */
[----:B--2---:R-:W-:-:S13]  /*0130*/  ISETP.GE.U32.AND P0, PT, R2, 0x50, PT ;  /* 0x000000500200780c */ /* 0x004fda0003f06070 */
[----:B------:R-:W0:Y:S01]  /*0140*/  @P0 LDC.64 R4, c[0x0][0x380] ;  /* 0x0000e000ff040b82 */ /* 0x000e220000000a00 */
[----:B------:R-:W-:Y:S02]  /*0150*/  @P0 PRMT R3, R6, 0x7610, R3 ;  /* 0x0000761006030816 */ /* 0x000fe40000000003 */
[----:B0-----:R-:W-:-:S05]  /*0160*/  @P0 IADD3 R4, P1, PT, R7, R4, RZ ;  /* 0x0000000407040210 */ /* 0x001fca0007f3e0ff */
[----:B------:R-:W-:-:S05]  /*0170*/  @P0 IMAD.X R5, R0, 0x1, R5, P1 ;  /* 0x0000000100050824 */ /* 0x000fca00008e0605 */
[----:B------:R0:W-:Y:S01]  /*0180*/  @P0 STG.E.U8 desc[UR4][R4.64], R3 ;  /* 0x0000000304000986 */ /* 0x0001e2000c101104 */
[----:B------:R-:W-:Y:S05]  /*0190*/  @P0 EXIT ;  /* 0x000000000000094d */ /* 0x000fea0003800000 */
[----:B------:R-:W-:Y:S01]  /*01a0*/  ISETP.GE.U32.AND P0, PT, R2, 0x1e, PT ;  /* 0x0000001e0200780c */ /* 0x000fe20003f06070 */
[----:B0-----:R-:W-:-:S12]  /*01b0*/  IMAD.MOV.U32 R4, RZ, RZ, 0x19 ;  /* 0x00000019ff047424 */ /* 0x001fd800078e00ff */
[----:B------:R-:W0:Y:S02]  /*01c0*/  @P0 LDC.64 R2, c[0x0][0x380] ;  /* 0x0000e000ff020b82 */ /* 0x000e240000000a00 */
[----:B0-----:R-:W-:-:S05]  /*01d0*/  @P0 IADD3 R2, P1, PT, R7, R2, RZ ;  /* 0x0000000207020210 */ /* 0x001fca0007f3e0ff */
[----:B------:R-:W-:-:S05]  /*01e0*/  @P0 IMAD.X R3, R0, 0x1, R3, P1 ;  /* 0x0000000100030824 */ /* 0x000fca00008e0603 */
[----:B------:R0:W-:Y:S01]  /*01f0*/  @P0 STG.E.U8 desc[UR4][R2.64], R4 ;  /* 0x0000000402000986 */ /* 0x0001e2000c101104 */
[----:B------:R-:W-:Y:S05]  /*0200*/  @P0 EXIT ;  /* 0x000000000000094d */ /* 0x000fea0003800000 */
[----:B------:R-:W0:Y:S02]  /*0210*/  LDCU.64 UR6, c[0x0][0x380] ;  /* 0x00007000ff0677ac */ /* 0x000e240008000a00 */
[----:B0-----:R-:W-:-:S04]  /*0220*/  IADD3 R2, P0, PT, R7, UR6, RZ ;  /* 0x0000000607027c10 */ /* 0x001fc8000ff1e0ff */
[----:B------:R-:W-:-:S05]  /*0230*/  IADD3.X R3, PT, PT, R0, UR7, RZ, P0, !PT ;  /* 0x0000000700037c10 */ /* 0x000fca00087fe4ff */
[----:B------:R-:W-:Y:S01]  /*0240*/  STG.E.U8 desc[UR4][R2.64], RZ ;  /* 0x000000ff02007986 */ /* 0x000fe2000c101104 */
[----:B------:R-:W-:Y:S05]  /*0250*/  EXIT ;  /* 0x000000000000794d */ /* 0x000fea0003800000 */
.L_x_1:
        /* <DEDUP_REMOVED lines=10> */
.L_x_58:


//--------------------- .text._Z17nonMaxSuppressionPhS_Pdjj --------------------------
	.section	.text._Z17nonMaxSuppressionPhS_Pdjj,"ax",@progbits
	.align	128
        .global         _Z17nonMaxSuppressionPhS_Pdjj
        .type           _Z17nonMaxSuppressionPhS_Pdjj,@function
        .size           _Z17nonMaxSuppressionPhS_Pdjj,(.L_x_59 - _Z17nonMaxSuppressionPhS_Pdjj)
        .other          _Z17nonMaxSuppressionPhS_Pdjj,@"STO_CUDA_ENTRY STV_DEFAULT"
_Z17nonMaxSuppressionPhS_Pdjj:
.text._Z17nonMaxSuppressionPhS_Pdjj:
[----:B------:R-:W-:Y:S01]  /*0000*/  LDC R1, c[0x0][0x37c] ;  /* 0x0000df00ff017b82 */ /* 0x000fe20000000800 */
[----:B------:R-:W0:Y:S07]  /*0010*/  S2R R6, SR_CTAID.Y ;  /* 0x0000000000067919 */ /* 0x000e2e0000002600 */
[----:B------:R-:W1:Y:S01]  /*0020*/  LDC.64 R2, c[0x0][0x398] ;  /* 0x0000e600ff027b82 */ /* 0x000e620000000a00 */
[----:B------:R-:W0:Y:S01]  /*0030*/  S2R R7, SR_TID.Y ;  /* 0x0000000000077919 */ /* 0x000e220000002200 */
[----:B------:R-:W2:Y:S01]  /*0040*/  S2R R0, SR_CTAID.X ;  /* 0x0000000000007919 */ /* 0x000ea20000002500 */
[----:B------:R-:W2:Y:S01]  /*0050*/  S2R R5, SR_TID.X ;  /* 0x0000000000057919 */ /* 0x000ea20000002100 */
[----:B0-----:R-:W-:-:S02]  /*0060*/  IMAD R6, R6, 0x10, R7 ;  /* 0x0000001006067824 */ /* 0x001fc400078e0207 */
[----:B-1----:R-:W-:-:S05]  /*0070*/  VIADD R7, R2, 0xffffffff ;  /* 0xffffffff02077836 */ /* 0x002fca0000000000 */
[----:B------:R-:W-:Y:S01]  /*0080*/  ISETP.GE.U32.AND P0, PT, R6, R7, PT ;  /* 0x000000070600720c */ /* 0x000fe20003f06070 */
[----:B--2---:R-:W-:Y:S02]  /*0090*/  IMAD R2, R0, 0x10, R5 ;  /* 0x0000001000027824 */ /* 0x004fe400078e0205 */
[----:B------:R-:W-:-:S05]  /*00a0*/  VIADD R5, R3, 0xffffffff ;  /* 0xffffffff03057836 */ /* 0x000fca0000000000 */
[----:B------:R-:W-:-:S04]  /*00b0*/  ISETP.GE.U32.OR P0, PT, R2, R5, P0 ;  /* 0x000000050200720c */ /* 0x000fc80000706470 */
[----:B------:R-:W-:-:S04]  /*00c0*/  ISETP.LT.OR P0, PT, R2, 0x1, P0 ;  /* 0x000000010200780c */ /* 0x000fc80000701670 */
[----:B------:R-:W-:-:S13]  /*00d0*/  ISETP.EQ.OR P0, PT, R6, RZ, P0 ;  /* 0x000000ff0600720c */ /* 0x000fda0000702670 */
[----:B------:R-:W-:Y:S05]  /*00e0*/  @P0 EXIT ;  /* 0x000000000000094d */ /* 0x000fea0003800000 */
[----:B------:R-:W0:Y:S01]  /*00f0*/  LDC.64 R4, c[0x0][0x390] ;  /* 0x0000e400ff047b82 */ /* 0x000e220000000a00 */
[----:B------:R-:W1:Y:S01]  /*0100*/  LDCU.64 UR4, c[0x0][0x358] ;  /* 0x00006b00ff0477ac */ /* 0x000e620008000a00 */
[----:B------:R-:W-:-:S04]  /*0110*/  IMAD R0, R6, R3, R2 ;  /* 0x0000000306007224 */ /* 0x000fc800078e0202 */
[----:B0-----:R-:W-:-:S06]  /*0120*/  IMAD.WIDE R4, R0, 0x8, R4 ;  /* 0x0000000800047825 */ /* 0x001fcc00078e0204 */
[----:B-1----:R-:W2:Y:S01]  /*0130*/  LDG.E.64 R4, desc[UR4][R4.64] ;  /* 0x0000000404047981 */ /* 0x002ea2000c1e1b00 */
[----:B------:R-:W-:Y:S01]  /*0140*/  BSSY.RECONVERGENT B0, `(.L_x_2) ;  /* 0x0000042000007945 */ /* 0x000fe20003800200 */
[----:B--2---:R-:W-:-:S14]  /*0150*/  DSETP.NEU.AND P0, PT, R4, RZ, PT ;  /* 0x000000ff0400722a */ /* 0x004fdc0003f0d000 */
[----:B------:R-:W-:Y:S05]  /*0160*/  @P0 BRA `(.L_x_3) ;  /* 0x0000000000300947 */ /* 0x000fea0003800000 */
[----:B------:R-:W0:Y:S01]  /*0170*/  LDCU.64 UR6, c[0x0][0x388] ;  /* 0x00007100ff0677ac */ /* 0x000e220008000a00 */
[C---:B------:R-:W-:Y:S02]  /*0180*/  VIADD R2, R0.reuse, 0x1 ;  /* 0x0000000100027836 */ /* 0x040fe40000000000 */
[----:B------:R-:W-:-:S03]  /*0190*/  VIADD R4, R0, 0xffffffff ;  /* 0xffffffff00047836 */ /* 0x000fc60000000000 */
[----:B0-----:R-:W-:Y:S02]  /*01a0*/  IADD3 R2, P0, PT, R2, UR6, RZ ;  /* 0x0000000602027c10 */ /* 0x001fe4000ff1e0ff */
[----:B------:R-:W-:-:S03]  /*01b0*/  IADD3 R4, P1, PT, R4, UR6, RZ ;  /* 0x0000000604047c10 */ /* 0x000fc6000ff3e0ff */
[----:B------:R-:W-:Y:S02]  /*01c0*/  IMAD.X R3, RZ, RZ, UR7, P0 ;  /* 0x00000007ff037e24 */ /* 0x000fe400080e06ff */
[----:B------:R-:W-:-:S03]  /*01d0*/  IMAD.X R5, RZ, RZ, UR7, P1 ;  /* 0x00000007ff057e24 */ /* 0x000fc600088e06ff */
[----:B------:R-:W2:Y:S04]  /*01e0*/  LDG.E.U8 R2, desc[UR4][R2.64] ;  /* 0x0000000402027981 */ /* 0x000ea8000c1e1100 */
[----:B------:R-:W3:Y:S01]  /*01f0*/  LDG.E.U8 R4, desc[UR4][R4.64] ;  /* 0x0000000404047981 */ /* 0x000ee2000c1e1100 */
[----:B--2---:R-:W-:Y:S02]  /*0200*/  I2FP.F32.U32 R7, R2 ;  /* 0x0000000200077245 */ /* 0x004fe40000201000 */
[----:B---3--:R-:W-:Y:S01]  /*0210*/  I2FP.F32.U32 R8, R4 ;  /* 0x0000000400087245 */ /* 0x008fe20000201000 */
[----:B------:R-:W-:Y:S06]  /*0220*/  BRA `(.L_x_4) ;  /* 0x0000000000cc7947 */ /* 0x000fec0003800000 */
.L_x_3:
[----:B------:R-:W-:-:S14]  /*0230*/  DSETP.NEU.AND P0, PT, R4, 45, PT ;  /* 0x404680000400742a */ /* 0x000fdc0003f0d000 */
[----:B------:R-:W-:Y:S05]  /*0240*/  @P0 BRA `(.L_x_5) ;  /* 0x00000000003c0947 */ /* 0x000fea0003800000 */
[----:B------:R-:W0:Y:S01]  /*0250*/  LDCU.64 UR6, c[0x0][0x388] ;  /* 0x00007100ff0677ac */ /* 0x000e220008000a00 */
[--C-:B------:R-:W-:Y:S02]  /*0260*/  IMAD R5, R6, R3, R3.reuse ;  /* 0x0000000306057224 */ /* 0x100fe400078e0203 */
[----:B------:R-:W-:-:S03]  /*0270*/  IMAD.MOV R4, RZ, RZ, -R3 ;  /* 0x000000ffff047224 */ /* 0x000fc600078e0a03 */
[--C-:B------:R-:W-:Y:S01]  /*0280*/  IADD3 R3, PT, PT, R2, -0x1, R5.reuse ;  /* 0xffffffff02037810 */ /* 0x100fe20007ffe005 */
[----:B------:R-:W-:-:S05]  /*0290*/  IMAD R7, R4, 0x2, R5 ;  /* 0x0000000204077824 */ /* 0x000fca00078e0205 */
[----:B------:R-:W-:Y:S02]  /*02a0*/  IADD3 R7, PT, PT, R2, 0x1, R7 ;  /* 0x0000000102077810 */ /* 0x000fe40007ffe007 */
        /* <DEDUP_REMOVED lines=9> */
.L_x_5:
[----:B------:R-:W-:-:S14]  /*0340*/  DSETP.NEU.AND P0, PT, R4, 90, PT ;  /* 0x405680000400742a */ /* 0x000fdc0003f0d000 */
[----:B------:R-:W-:Y:S05]  /*0350*/  @P0 BRA `(.L_x_6) ;  /* 0x00000000003c0947 */ /* 0x000fea0003800000 */
[----:B------:R-:W0:Y:S01]  /*0360*/  LDCU.64 UR6, c[0x0][0x388] ;  /* 0x00007100ff0677ac */ /* 0x000e220008000a00 */
[--C-:B------:R-:W-:Y:S02]  /*0370*/  IMAD R6, R6, R3, R3.reuse ;  /* 0x0000000306067224 */ /* 0x100fe400078e0203 */
[--C-:B------:R-:W-:Y:S02]  /*0380*/  IMAD.MOV R5, RZ, RZ, -R3.reuse ;  /* 0x000000ffff057224 */ /* 0x100fe400078e0a03 */
[----:B------:R-:W-:Y:S02]  /*0390*/  IMAD.IADD R3, R0, 0x1, R3 ;  /* 0x0000000100037824 */ /* 0x000fe400078e0203 */
[----:B------:R-:W-:-:S04]  /*03a0*/  IMAD R5, R5, 0x2, R6 ;  /* 0x0000000205057824 */ /* 0x000fc800078e0206 */
[----:B------:R-:W-:Y:S01]  /*03b0*/  IMAD.IADD R4, R2, 0x1, R5 ;  /* 0x0000000102047824 */ /* 0x000fe200078e0205 */
[----:B0-----:R-:W-:-:S04]  /*03c0*/  IADD3 R2, P0, PT, R3, UR6, RZ ;  /* 0x0000000603027c10 */ /* 0x001fc8000ff1e0ff */
[----:B------:R-:W-:Y:S01]  /*03d0*/  IADD3 R4, P1, PT, R4, UR6, RZ ;  /* 0x0000000604047c10 */ /* 0x000fe2000ff3e0ff */
[----:B------:R-:W-:-:S04]  /*03e0*/  IMAD.X R3, RZ, RZ, UR7, P0 ;  /* 0x00000007ff037e24 */ /* 0x000fc800080e06ff */
[----:B------:R-:W-:Y:S01]  /*03f0*/  IMAD.X R5, RZ, RZ, UR7, P1 ;  /* 0x00000007ff057e24 */ /* 0x000fe200088e06ff */
[----:B------:R-:W2:Y:S04]  /*0400*/  LDG.E.U8 R2, desc[UR4][R2.64] ;  /* 0x0000000402027981 */ /* 0x000ea8000c1e1100 */
[----:B------:R-:W3:Y:S01]  /*0410*/  LDG.E.U8 R4, desc[UR4][R4.64] ;  /* 0x0000000404047981 */ /* 0x000ee2000c1e1100 */
[----:B--2---:R-:W-:Y:S02]  /*0420*/  I2FP.F32.U32 R7, R2 ;  /* 0x0000000200077245 */ /* 0x004fe40000201000 */
[----:B---3--:R-:W-:Y:S01]  /*0430*/  I2FP.F32.U32 R8, R4 ;  /* 0x0000000400087245 */ /* 0x008fe20000201000 */
[----:B------:R-:W-:Y:S06]  /*0440*/  BRA `(.L_x_4) ;  /* 0x0000000000447947 */ /* 0x000fec0003800000 */
.L_x_6:
[----:B------:R-:W-:Y:S01]  /*0450*/  DSETP.NEU.AND P0, PT, R4, 135, PT ;  /* 0x4060e0000400742a */ /* 0x000fe20003f0d000 */
[----:B------:R-:W-:Y:S02]  /*0460*/  IMAD.MOV.U32 R7, RZ, RZ, 0x437f0000 ;  /* 0x437f0000ff077424 */ /* 0x000fe400078e00ff */
[----:B------:R-:W-:-:S11]  /*0470*/  IMAD.MOV.U32 R8, RZ, RZ, 0x437f0000 ;  /* 0x437f0000ff087424 */ /* 0x000fd600078e00ff */
[----:B------:R-:W-:Y:S05]  /*0480*/  @P0 BRA `(.L_x_4) ;  /* 0x0000000000340947 */ /* 0x000fea0003800000 */
[----:B------:R-:W0:Y:S01]  /*0490*/  LDCU.64 UR6, c[0x0][0x388] ;  /* 0x00007100ff0677ac */ /* 0x000e220008000a00 */
[----:B------:R-:W-:-:S04]  /*04a0*/  IMAD R6, R6, R3, -R3 ;  /* 0x0000000306067224 */ /* 0x000fc800078e0a03 */
[--C-:B------:R-:W-:Y:S01]  /*04b0*/  IMAD R5, R3, 0x2, R6.reuse ;  /* 0x0000000203057824 */ /* 0x100fe200078e0206 */
[----:B------:R-:W-:-:S04]  /*04c0*/  IADD3 R3, PT, PT, R2, -0x1, R6 ;  /* 0xffffffff02037810 */ /* 0x000fc80007ffe006 */
        /* <DEDUP_REMOVED lines=8> */
[----:B---3--:R-:W-:-:S07]  /*0550*/  I2FP.F32.U32 R8, R4 ;  /* 0x0000000400087245 */ /* 0x008fce0000201000 */
.L_x_4:
[----:B------:R-:W-:Y:S05]  /*0560*/  BSYNC.RECONVERGENT B0 ;  /* 0x0000000000007941 */ /* 0x000fea0003800200 */
.L_x_2:
[----:B------:R-:W0:Y:S01]  /*0570*/  LDCU.64 UR6, c[0x0][0x388] ;  /* 0x00007100ff0677ac */ /* 0x000e220008000a00 */
[----:B------:R-:W-:Y:S02]  /*0580*/  SHF.R.S32.HI R6, RZ, 0x1f, R0 ;  /* 0x0000001fff067819 */ /* 0x000fe40000011400 */
[----:B0-----:R-:W-:-:S04]  /*0590*/  IADD3 R2, P0, PT, R0, UR6, RZ ;  /* 0x0000000600027c10 */ /* 0x001fc8000ff1e0ff */
[----:B------:R-:W-:-:S06]  /*05a0*/  IADD3.X R3, PT, PT, R6, UR7, RZ, P0, !PT ;  /* 0x0000000706037c10 */ /* 0x000fcc00087fe4ff */
[----:B------:R-:W2:Y:S02]  /*05b0*/  LDG.E.U8 R3, desc[UR4][R2.64] ;  /* 0x0000000402037981 */ /* 0x000ea4000c1e1100 */
[----:B--2---:R-:W0:Y:S02]  /*05c0*/  I2F.U16 R4, R3 ;  /* 0x0000000300047306 */ /* 0x004e240000101000 */
[----:B0-----:R-:W-:-:S04]  /*05d0*/  FSETP.GTU.AND P0, PT, R8, R4, PT ;  /* 0x000000040800720b */ /* 0x001fc80003f0c000 */
[----:B------:R-:W-:-:S13]  /*05e0*/  FSETP.GTU.OR P0, PT, R7, R4, P0 ;  /* 0x000000040700720b */ /* 0x000fda000070c400 */
[----:B------:R-:W0:Y:S02]  /*05f0*/  @!P0 LDC.64 R4, c[0x0][0x380] ;  /* 0x0000e000ff048b82 */ /* 0x000e240000000a00 */
[----:B0-----:R-:W-:-:S05]  /*0600*/  @!P0 IADD3 R4, P1, PT, R0, R4, RZ ;  /* 0x0000000400048210 */ /* 0x001fca0007f3e0ff */
[----:B------:R-:W-:-:S05]  /*0610*/  @!P0 IMAD.X R5, R6, 0x1, R5, P1 ;  /* 0x0000000106058824 */ /* 0x000fca00008e0605 */
[----:B------:R0:W-:Y:S01]  /*0620*/  @!P0 STG.E.U8 desc[UR4][R4.64], R3 ;  /* 0x0000000304008986 */ /* 0x0001e2000c101104 */
[----:B------:R-:W-:Y:S05]  /*0630*/  @!P0 EXIT ;  /* 0x000000000000894d */ /* 0x000fea0003800000 */
[----:B------:R-:W1:Y:S02]  /*0640*/  LDCU.64 UR6, c[0x0][0x380] ;  /* 0x00007000ff0677ac */ /* 0x000e640008000a00 */
[----:B-1----:R-:W-:-:S04]  /*0650*/  IADD3 R2, P0, PT, R0, UR6, RZ ;  /* 0x0000000600027c10 */ /* 0x002fc8000ff1e0ff */
[----:B0-----:R-:W-:-:S05]  /*0660*/  IADD3.X R3, PT, PT, R6, UR7, RZ, P0, !PT ;  /* 0x0000000706037c10 */ /* 0x001fca00087fe4ff */
[----:B------:R-:W-:Y:S01]  /*0670*/  STG.E.U8 desc[UR4][R2.64], RZ ;  /* 0x000000ff02007986 */ /* 0x000fe2000c101104 */
[----:B------:R-:W-:Y:S05]  /*0680*/  EXIT ;  /* 0x000000000000794d */ /* 0x000fea0003800000 */
.L_x_7:
        /* <DEDUP_REMOVED lines=15> */
.L_x_59:


//--------------------- .text._Z11sobelFilterPhS_PfPdS0_S0_jj --------------------------
	.section	.text._Z11sobelFilterPhS_PfPdS0_S0_jj,"ax",@progbits
	.align	128
        .global         _Z11sobelFilterPhS_PfPdS0_S0_jj
        .type           _Z11sobelFilterPhS_PfPdS0_S0_jj,@function
        .size           _Z11sobelFilterPhS_PfPdS0_S0_jj,(.L_x_56 - _Z11sobelFilterPhS_PfPdS0_S0_jj)
        .other          _Z11sobelFilterPhS_PfPdS0_S0_jj,@"STO_CUDA_ENTRY STV_DEFAULT"
_Z11sobelFilterPhS_PfPdS0_S0_jj:
.text._Z11sobelFilterPhS_PfPdS0_S0_jj:
[----:B------:R-:W-:Y:S01]  /*0000*/  LDC R1, c[0x0][0x37c] ;  /* 0x0000df00ff017b82 */ /* 0x000fe20000000800 */
[----:B------:R-:W0:Y:S07]  /*0010*/  S2R R0, SR_CTAID.Y ;  /* 0x0000000000007919 */ /* 0x000e2e0000002600 */
[----:B------:R-:W1:Y:S01]  /*0020*/  LDC.64 R10, c[0x0][0x3b0] ;  /* 0x0000ec00ff0a7b82 */ /* 0x000e620000000a00 */
[----:B------:R-:W0:Y:S01]  /*0030*/  S2R R5, SR_TID.Y ;  /* 0x0000000000057919 */ /* 0x000e220000002200 */
[----:B------:R-:W2:Y:S01]  /*0040*/  S2R R2, SR_CTAID.X ;  /* 0x0000000000027919 */ /* 0x000ea20000002500 */
[----:B------:R-:W2:Y:S01]  /*0050*/  S2R R3, SR_TID.X ;  /* 0x0000000000037919 */ /* 0x000ea20000002100 */
[----:B0-----:R-:W-:-:S05]  /*0060*/  IMAD R0, R0, 0x10, R5 ;  /* 0x0000001000007824 */ /* 0x001fca00078e0205 */
[----:B-1----:R-:W-:Y:S01]  /*0070*/  ISETP.GE.U32.AND P0, PT, R0, R10, PT ;  /* 0x0000000a0000720c */ /* 0x002fe20003f06070 */
[----:B--2---:R-:W-:-:S05]  /*0080*/  IMAD R2, R2, 0x10, R3 ;  /* 0x0000001002027824 */ /* 0x004fca00078e0203 */
[----:B------:R-:W-:-:S13]  /*0090*/  ISETP.GE.U32.OR P0, PT, R2, R11, P0 ;  /* 0x0000000b0200720c */ /* 0x000fda0000706470 */
[----:B------:R-:W-:Y:S05]  /*00a0*/  @P0 EXIT ;  /* 0x000000000000094d */ /* 0x000fea0003800000 */
[----:B------:R-:W0:Y:S01]  /*00b0*/  LDCU.64 UR6, c[0x0][0x380] ;  /* 0x00007000ff0677ac */ /* 0x000e220008000a00 */
[----:B------:R-:W-:Y:S01]  /*00c0*/  IMAD R8, R0, R11, RZ ;  /* 0x0000000b00087224 */ /* 0x000fe200078e02ff */
[----:B------:R-:W1:Y:S01]  /*00d0*/  LDC.64 R4, c[0x0][0x3a0] ;  /* 0x0000e800ff047b82 */ /* 0x000e620000000a00 */
[----:B------:R-:W-:Y:S01]  /*00e0*/  VIADD R9, R2, 0x2 ;  /* 0x0000000202097836 */ /* 0x000fe20000000000 */
[----:B------:R-:W1:Y:S01]  /*00f0*/  LDCU.64 UR4, c[0x0][0x358] ;  /* 0x00006b00ff0477ac */ /* 0x000e620008000a00 */
[----:B------:R-:W-:-:S04]  /*0100*/  IMAD R20, R11, 0x2, R8 ;  /* 0x000000020b147824 */ /* 0x000fc800078e0208 */
[----:B------:R-:W-:Y:S01]  /*0110*/  IMAD.IADD R10, R9, 0x1, R20 ;  /* 0x00000001090a7824 */ /* 0x000fe200078e0214 */
[----:B------:R-:W2:Y:S01]  /*0120*/  LDC.64 R6, c[0x0][0x3a8] ;  /* 0x0000ea00ff067b82 */ /* 0x000ea20000000a00 */
[----:B------:R-:W-:-:S05]  /*0130*/  IADD3 R11, PT, PT, R20, -R11, RZ ;  /* 0x8000000b140b7210 */ /* 0x000fca0007ffe0ff */
[----:B------:R-:W-:Y:S01]  /*0140*/  IMAD.IADD R9, R9, 0x1, R11 ;  /* 0x0000000109097824 */ /* 0x000fe200078e020b */
[----:B0-----:R-:W-:-:S05]  /*0150*/  IADD3 R12, P0, PT, R10, UR6, RZ ;  /* 0x000000060a0c7c10 */ /* 0x001fca000ff1e0ff */
[----:B------:R-:W-:Y:S01]  /*0160*/  IMAD.X R13, RZ, RZ, UR7, P0 ;  /* 0x00000007ff0d7e24 */ /* 0x000fe200080e06ff */
[----:B------:R-:W-:Y:S01]  /*0170*/  IADD3 R14, P0, PT, R9, UR6, RZ ;  /* 0x00000006090e7c10 */ /* 0x000fe2000ff1e0ff */
[----:B-1----:R-:W3:Y:S04]  /*0180*/  LDG.E R0, desc[UR4][R4.64] ;  /* 0x0000000404007981 */ /* 0x002ee8000c1e1900 */
[----:B------:R-:W4:Y:S01]  /*0190*/  LDG.E.U8 R3, desc[UR4][R12.64] ;  /* 0x000000040c037981 */ /* 0x000f22000c1e1100 */
[----:B------:R-:W-:-:S03]  /*01a0*/  IMAD.X R15, RZ, RZ, UR7, P0 ;  /* 0x00000007ff0f7e24 */ /* 0x000fc600080e06ff */
[----:B--2---:R-:W2:Y:S04]  /*01b0*/  LDG.E R18, desc[UR4][R6.64] ;  /* 0x0000000406127981 */ /* 0x004ea8000c1e1900 */
[----:B------:R0:W5:Y:S04]  /*01c0*/  LDG.E.U8 R19, desc[UR4][R14.64] ;  /* 0x000000040e137981 */ /* 0x000168000c1e1100 */
[----:B------:R-:W5:Y:S04]  /*01d0*/  LDG.E R16, desc[UR4][R4.64+0xc] ;  /* 0x00000c0404107981 */ /* 0x000f68000c1e1900 */
[----:B------:R-:W5:Y:S01]  /*01e0*/  LDG.E R17, desc[UR4][R6.64+0xc] ;  /* 0x00000c0406117981 */ /* 0x000f62000c1e1900 */
[----:B------:R-:W-:-:S03]  /*01f0*/  IMAD.IADD R8, R2, 0x1, R8 ;  /* 0x0000000102087824 */ /* 0x000fc600078e0208 */
[----:B------:R-:W5:Y:S02]  /*0200*/  LDG.E R26, desc[UR4][R4.64+0x8] ;  /* 0x00000804041a7981 */ /* 0x000f64000c1e1900 */
[C---:B------:R-:W-:Y:S01]  /*0210*/  IADD3 R22, PT, PT, R8.reuse, 0x2, RZ ;  /* 0x0000000208167810 */ /* 0x040fe20007ffe0ff */
[----:B------:R-:W-:Y:S01]  /*0220*/  VIADD R24, R8, 0x1 ;  /* 0x0000000108187836 */ /* 0x000fe20000000000 */
[----:B------:R-:W-:Y:S01]  /*0230*/  IADD3 R10, PT, PT, R10, -0x1, RZ ;  /* 0xffffffff0a0a7810 */ /* 0x000fe20007ffe0ff */
[----:B------:R-:W5:Y:S01]  /*0240*/  LDG.E R28, desc[UR4][R4.64+0x14] ;  /* 0x00001404041c7981 */ /* 0x000f62000c1e1900 */
[----:B------:R-:W-:Y:S01]  /*0250*/  IADD3 R22, P0, PT, R22, UR6, RZ ;  /* 0x0000000616167c10 */ /* 0x000fe2000ff1e0ff */
[----:B------:R-:W-:Y:S01]  /*0260*/  IMAD.IADD R20, R2, 0x1, R20 ;  /* 0x0000000102147824 */ /* 0x000fe200078e0214 */
[----:B------:R-:W-:Y:S01]  /*0270*/  IADD3 R24, P1, PT, R24, UR6, RZ ;  /* 0x0000000618187c10 */ /* 0x000fe2000ff3e0ff */
[----:B------:R-:W5:Y:S02]  /*0280*/  LDG.E R29, desc[UR4][R4.64+0x20] ;  /* 0x00002004041d7981 */ /* 0x000f64000c1e1900 */
[----:B------:R-:W-:Y:S01]  /*0290*/  IMAD.X R23, RZ, RZ, UR7, P0 ;  /* 0x00000007ff177e24 */ /* 0x000fe200080e06ff */
[----:B0-----:R-:W-:Y:S01]  /*02a0*/  IADD3 R14, P0, PT, R10, UR6, RZ ;  /* 0x000000060a0e7c10 */ /* 0x001fe2000ff1e0ff */
[----:B------:R-:W-:Y:S01]  /*02b0*/  VIADD R10, R9, 0xffffffff ;  /* 0xffffffff090a7836 */ /* 0x000fe20000000000 */
[----:B------:R-:W-:Y:S01]  /*02c0*/  IADD3 R20, P2, PT, R20, UR6, RZ ;  /* 0x0000000614147c10 */ /* 0x000fe2000ff5e0ff */
[----:B------:R-:W-:-:S02]  /*02d0*/  IMAD.IADD R11, R2, 0x1, R11 ;  /* 0x00000001020b7824 */ /* 0x000fc400078e020b */
[----:B------:R-:W-:Y:S01]  /*02e0*/  IMAD.X R25, RZ, RZ, UR7, P1 ;  /* 0x00000007ff197e24 */ /* 0x000fe200088e06ff */
[----:B------:R-:W-:Y:S01]  /*02f0*/  IADD3 R10, P1, PT, R10, UR6, RZ ;  /* 0x000000060a0a7c10 */ /* 0x000fe2000ff3e0ff */
[----:B------:R-:W-:Y:S01]  /*0300*/  IMAD.X R15, RZ, RZ, UR7, P0 ;  /* 0x00000007ff0f7e24 */ /* 0x000fe200080e06ff */
[----:B------:R-:W5:Y:S01]  /*0310*/  LDG.E.U8 R2, desc[UR4][R22.64] ;  /* 0x0000000416027981 */ /* 0x000f62000c1e1100 */
[----:B------:R-:W-:Y:S01]  /*0320*/  IMAD.X R21, RZ, RZ, UR7, P2 ;  /* 0x00000007ff157e24 */ /* 0x000fe200090e06ff */
[----:B------:R-:W-:Y:S01]  /*0330*/  IADD3 R12, P2, PT, R11, UR6, RZ ;  /* 0x000000060b0c7c10 */ /* 0x000fe2000ff5e0ff */
[----:B------:R-:W-:Y:S01]  /*0340*/  IMAD.X R11, RZ, RZ, UR7, P1 ;  /* 0x00000007ff0b7e24 */ /* 0x000fe200088e06ff */
[----:B------:R-:W5:Y:S04]  /*0350*/  LDG.E.U8 R9, desc[UR4][R24.64] ;  /* 0x0000000418097981 */ /* 0x000f68000c1e1100 */
[----:B------:R0:W5:Y:S04]  /*0360*/  LDG.E.U8 R22, desc[UR4][R14.64] ;  /* 0x000000040e167981 */ /* 0x000168000c1e1100 */
[----:B------:R-:W5:Y:S01]  /*0370*/  LDG.E R24, desc[UR4][R6.64+0x18] ;  /* 0x0000180406187981 */ /* 0x000f62000c1e1900 */
[----:B------:R-:W-:-:S03]  /*0380*/  IADD3.X R13, PT, PT, RZ, UR7, RZ, P2, !PT ;  /* 0x00000007ff0d7c10 */ /* 0x000fc600097fe4ff */
[----:B------:R-:W5:Y:S04]  /*0390*/  LDG.E R23, desc[UR4][R4.64+0x18] ;  /* 0x0000180404177981 */ /* 0x000f68000c1e1900 */
[----:B------:R-:W5:Y:S04]  /*03a0*/  LDG.E.U8 R10, desc[UR4][R10.64] ;  /* 0x000000040a0a7981 */ /* 0x000f68000c1e1100 */
[----:B------:R-:W5:Y:S01]  /*03b0*/  LDG.E R25, desc[UR4][R6.64+0x4] ;  /* 0x0000040406197981 */ /* 0x000f62000c1e1900 */
[----:B0-----:R-:W-:-:S03]  /*03c0*/  IADD3 R14, P0, PT, R8, UR6, RZ ;  /* 0x00000006080e7c10 */ /* 0x001fc6000ff1e0ff */
[----:B------:R-:W5:Y:S04]  /*03d0*/  LDG.E.U8 R12, desc[UR4][R12.64] ;  /* 0x000000040c0c7981 */ /* 0x000f68000c1e1100 */
[----:B------:R-:W5:Y:S01]  /*03e0*/  LDG.E.U8 R20, desc[UR4][R20.64] ;  /* 0x0000000414147981 */ /* 0x000f62000c1e1100 */
[----:B------:R-:W-:-:S03]  /*03f0*/  IMAD.X R15, RZ, RZ, UR7, P0 ;  /* 0x00000007ff0f7e24 */ /* 0x000fc600080e06ff */
[----:B------:R-:W5:Y:S04]  /*0400*/  LDG.E R11, desc[UR4][R6.64+0x1c] ;  /* 0x00001c04060b7981 */ /* 0x000f68000c1e1900 */
[----:B------:R-:W5:Y:S04]  /*0410*/  LDG.E R13, desc[UR4][R4.64+0x10] ;  /* 0x00001004040d7981 */ /* 0x000f68000c1e1900 */
[----:B------:R-:W5:Y:S04]  /*0420*/  LDG.E.U8 R14, desc[UR4][R14.64] ;  /* 0x000000040e0e7981 */ /* 0x000f68000c1e1100 */
[----:B------:R-:W5:Y:S01]  /*0430*/  LDG.E R21, desc[UR4][R6.64+0x14] ;  /* 0x0000140406157981 */ /* 0x000f62000c1e1900 */
[----:B----4-:R-:W-:-:S05]  /*0440*/  I2FP.F32.U32 R3, R3 ;  /* 0x0000000300037245 */ /* 0x010fca0000201000 */
[----:B---3--:R-:W-:Y:S01]  /*0450*/  FFMA R27, R0, R3, RZ ;  /* 0x00000003001b7223 */ /* 0x008fe200000000ff */
[----:B--2---:R-:W-:Y:S01]  /*0460*/  FFMA R18, R3, R18, RZ ;  /* 0x0000001203127223 */ /* 0x004fe200000000ff */
[----:B------:R-:W2:Y:S01]  /*0470*/  LDG.E R0, desc[UR4][R6.64+0x10] ;  /* 0x0000100406007981 */ /* 0x000ea2000c1e1900 */
[----:B-----5:R-:W-:-:S03]  /*0480*/  I2FP.F32.U32 R19, R19 ;  /* 0x0000001300137245 */ /* 0x020fc60000201000 */
[----:B------:R-:W3:Y:S02]  /*0490*/  LDG.E R3, desc[UR4][R4.64+0x4] ;  /* 0x0000040404037981 */ /* 0x000ee4000c1e1900 */
[----:B------:R-:W-:Y:S02]  /*04a0*/  FFMA R16, R16, R19, R27 ;  /* 0x0000001310107223 */ /* 0x000fe4000000001b */
[----:B------:R-:W4:Y:S01]  /*04b0*/  LDG.E R27, desc[UR4][R6.64+0x20] ;  /* 0x00002004061b7981 */ /* 0x000f22000c1e1900 */
[----:B------:R-:W-:-:S03]  /*04c0*/  FFMA R19, R19, R17, R18 ;  /* 0x0000001113137223 */ /* 0x000fc60000000012 */
[----:B------:R0:W5:Y:S04]  /*04d0*/  LDG.E R18, desc[UR4][R4.64+0x1c] ;  /* 0x00001c0404127981 */ /* 0x000168000c1e1900 */
[----:B------:R-:W4:Y:S01]  /*04e0*/  LDG.E R17, desc[UR4][R6.64+0x8] ;  /* 0x0000080406117981 */ /* 0x000f22000c1e1900 */
[----:B------:R-:W-:Y:S02]  /*04f0*/  I2FP.F32.U32 R2, R2 ;  /* 0x0000000200027245 */ /* 0x000fe40000201000 */
[----:B------:R-:W-:-:S03]  /*0500*/  I2FP.F32.U32 R22, R22 ;  /* 0x0000001600167245 */ /* 0x000fc60000201000 */
[----:B------:R-:W-:Y:S01]  /*0510*/  FFMA R24, R2, R24, R19 ;  /* 0x0000001802187223 */ /* 0x000fe20000000013 */
[----:B------:R-:W-:Y:S01]  /*0520*/  FFMA R16, R23, R2, R16 ;  /* 0x0000000217107223 */ /* 0x000fe20000000010 */
[----:B------:R-:W-:Y:S02]  /*0530*/  I2FP.F32.U32 R10, R10 ;  /* 0x0000000a000a7245 */ /* 0x000fe40000201000 */
[----:B------:R-:W-:Y:S01]  /*0540*/  FFMA R25, R22, R25, R24 ;  /* 0x0000001916197223 */ /* 0x000fe20000000018 */
[----:B------:R-:W-:Y:S02]  /*0550*/  I2FP.F32.U32 R9, R9 ;  /* 0x0000000900097245 */ /* 0x000fe40000201000 */
[----:B0-----:R-:W-:Y:S01]  /*0560*/  I2FP.F32.U32 R5, R12 ;  /* 0x0000000c00057245 */ /* 0x001fe20000201000 */
[----:B------:R-:W-:Y:S01]  /*0570*/  BSSY.RECONVERGENT B0, `(.L_x_8) ;  /* 0x000001b000007945 */ /* 0x000fe20003800200 */
[----:B--2---:R-:W-:Y:S01]  /*0580*/  FFMA R0, R10, R0, R25 ;  /* 0x000000000a007223 */ /* 0x004fe20000000019 */
[----:B---3--:R-:W-:Y:S01]  /*0590*/  FFMA R16, R3, R22, R16 ;  /* 0x0000001603107223 */ /* 0x008fe20000000010 */
[----:B------:R-:W-:-:S02]  /*05a0*/  I2FP.F32.U32 R3, R20 ;  /* 0x0000001400037245 */ /* 0x000fc40000201000 */
[----:B------:R-:W-:Y:S01]  /*05b0*/  FFMA R0, R9, R11, R0 ;  /* 0x0000000b09007223 */ /* 0x000fe20000000000 */
[----:B------:R-:W-:-:S04]  /*05c0*/  FFMA R13, R13, R10, R16 ;  /* 0x0000000a0d0d7223 */ /* 0x000fc80000000010 */
[----:B-----5:R-:W-:Y:S01]  /*05d0*/  FFMA R13, R18, R9, R13 ;  /* 0x00000009120d7223 */ /* 0x020fe2000000000d */
[----:B----4-:R-:W-:-:S03]  /*05e0*/  FFMA R0, R3, R17, R0 ;  /* 0x0000001103007223 */ /* 0x010fc60000000000 */
[----:B------:R-:W-:Y:S01]  /*05f0*/  FFMA R13, R26, R3, R13 ;  /* 0x000000031a0d7223 */ /* 0x000fe2000000000d */
[----:B------:R-:W-:Y:S01]  /*0600*/  I2FP.F32.U32 R3, R14 ;  /* 0x0000000e00037245 */ /* 0x000fe20000201000 */
[----:B------:R-:W-:Y:S02]  /*0610*/  FFMA R0, R5, R21, R0 ;  /* 0x0000001505007223 */ /* 0x000fe40000000000 */
[----:B------:R-:W-:Y:S02]  /*0620*/  FFMA R28, R28, R5, R13 ;  /* 0x000000051c1c7223 */ /* 0x000fe4000000000d */
[----:B------:R-:W-:Y:S02]  /*0630*/  FFMA R2, R3, R27, R0 ;  /* 0x0000001b03027223 */ /* 0x000fe40000000000 */
[----:B------:R-:W-:Y:S02]  /*0640*/  FFMA R5, R29, R3, R28 ;  /* 0x000000031d057223 */ /* 0x000fe4000000001c */
[----:B------:R-:W-:-:S04]  /*0650*/  FMUL R0, R2, R2 ;  /* 0x0000000202007220 */ /* 0x000fc80000400000 */
[----:B------:R-:W-:-:S04]  /*0660*/  FFMA R0, R5, R5, R0 ;  /* 0x0000000505007223 */ /* 0x000fc80000000000 */
[----:B------:R-:W-:Y:S01]  /*0670*/  VIADD R4, R0, 0xf3000000 ;  /* 0xf300000000047836 */ /* 0x000fe20000000000 */
[----:B------:R0:W1:Y:S04]  /*0680*/  MUFU.RSQ R3, R0 ;  /* 0x0000000000037308 */ /* 0x0000680000001400 */
[----:B------:R-:W-:-:S13]  /*0690*/  ISETP.GT.U32.AND P0, PT, R4, 0x727fffff, PT ;  /* 0x727fffff0400780c */ /* 0x000fda0003f04070 */
[----:B01----:R-:W-:Y:S05]  /*06a0*/  @!P0 BRA `(.L_x_9) ;  /* 0x00000000000c8947 */ /* 0x003fea0003800000 */
[----:B------:R-:W-:-:S07]  /*06b0*/  MOV R10, 0x6d0 ;  /* 0x000006d0000a7802 */ /* 0x000fce0000000f00 */
[----:B------:R-:W-:Y:S05]  /*06c0*/  CALL.REL.NOINC `($__internal_1_$__cuda_sm20_sqrt_rn_f32_slowpath) ;  /* 0x0000000c00787944 */ /* 0x000fea0003c00000 */
[----:B------:R-:W-:Y:S05]  /*06d0*/  BRA `(.L_x_10) ;  /* 0x0000000000107947 */ /* 0x000fea0003800000 */
.L_x_9:
[----:B------:R-:W-:Y:S01]  /*06e0*/  FMUL.FTZ R7, R0, R3 ;  /* 0x0000000300077220 */ /* 0x000fe20000410000 */
[----:B------:R-:W-:-:S03]  /*06f0*/  FMUL.FTZ R3, R3, 0.5 ;  /* 0x3f00000003037820 */ /* 0x000fc60000410000 */
[----:B------:R-:W-:-:S04]  /*0700*/  FFMA R0, -R7, R7, R0 ;  /* 0x0000000707007223 */ /* 0x000fc80000000100 */
[----:B------:R-:W-:-:S07]  /*0710*/  FFMA R3, R0, R3, R7 ;  /* 0x0000000300037223 */ /* 0x000fce0000000007 */
.L_x_10:
[----:B------:R-:W-:Y:S05]  /*0720*/  BSYNC.RECONVERGENT B0 ;  /* 0x0000000000007941 */ /* 0x000fea0003800200 */
.L_x_8:
[----:B------:R-:W0:Y:S01]  /*0730*/  LDC.64 R6, c[0x0][0x390] ;  /* 0x0000e400ff067b82 */ /* 0x000e220000000a00 */
[----:B------:R-:W1:Y:S01]  /*0740*/  LDCU.64 UR6, c[0x0][0x388] ;  /* 0x00007100ff0677ac */ /* 0x000e620008000a00 */
[----:B------:R-:W2:Y:S01]  /*0750*/  F2I.U32.TRUNC.NTZ R9, R3 ;  /* 0x0000000300097305 */ /* 0x000ea2000020f000 */
[----:B------:R-:W-:Y:S01]  /*0760*/  FSETP.EQ.AND P1, PT, R5, RZ, PT ;  /* 0x000000ff0500720b */ /* 0x000fe20003f22000 */
[----:B------:R-:W-:Y:S01]  /*0770*/  BSSY.RECONVERGENT B0, `(.L_x_11) ;  /* 0x000004e000007945 */ /* 0x000fe20003800200 */
[----:B------:R-:W-:Y:S02]  /*0780*/  CS2R R10, SRZ ;  /* 0x00000000000a7805 */ /* 0x000fe4000001ff00 */
[----:B-1----:R-:W-:-:S04]  /*0790*/  IADD3 R12, P0, PT, R8, UR6, RZ ;  /* 0x00000006080c7c10 */ /* 0x002fc8000ff1e0ff */
[C---:B------:R-:W-:Y:S01]  /*07a0*/  LEA.HI.X.SX32 R13, R8.reuse, UR7, 0x1, P0 ;  /* 0x00000007080d7c11 */ /* 0x040fe200080f0eff */
[----:B0-----:R-:W-:Y:S01]  /*07b0*/  IMAD.WIDE R6, R8, 0x4, R6 ;  /* 0x0000000408067825 */ /* 0x001fe200078e0206 */
[----:B------:R-:W-:-:S04]  /*07c0*/  FSETP.NEU.AND P0, PT, R2, RZ, PT ;  /* 0x000000ff0200720b */ /* 0x000fc80003f0d000 */
[----:B------:R0:W-:Y:S04]  /*07d0*/  STG.E desc[UR4][R6.64], R3 ;  /* 0x0000000306007986 */ /* 0x0001e8000c101904 */
[----:B--2---:R0:W-:Y:S05]  /*07e0*/  STG.E.U8 desc[UR4][R12.64], R9 ;  /* 0x000000090c007986 */ /* 0x0041ea000c101104 */
[----:B------:R-:W-:Y:S05]  /*07f0*/  @!P0 BRA P1, `(.L_x_12) ;  /* 0x0000000400148947 */ /* 0x000fea0000800000 */
[CC--:B------:R-:W-:Y:S01]  /*0800*/  FSETP.GT.AND P2, PT, |R2|.reuse, |R5|.reuse, PT ;  /* 0x400000050200720b */ /* 0x0c0fe20003f44200 */
[----:B------:R-:W-:Y:S03]  /*0810*/  BSSY.RECONVERGENT B1, `(.L_x_13) ;  /* 0x000000e000017945 */ /* 0x000fe60003800200 */
[----:B0-----:R-:W-:Y:S02]  /*0820*/  FSEL R3, |R2|, |R5|, P2 ;  /* 0x4000000502037208 */ /* 0x001fe40001000200 */
[----:B------:R-:W-:Y:S02]  /*0830*/  FSEL R0, |R5|, |R2|, P2 ;  /* 0x4000000205007208 */ /* 0x000fe40001000200 */
[----:B------:R-:W0:Y:S08]  /*0840*/  MUFU.RCP R4, R3 ;  /* 0x0000000300047308 */ /* 0x000e300000001000 */
[----:B------:R-:W1:Y:S01]  /*0850*/  FCHK P0, R0, R3 ;  /* 0x0000000300007302 */ /* 0x000e620000000000 */
[----:B0-----:R-:W-:-:S04]  /*0860*/  FFMA R7, -R3, R4, 1 ;  /* 0x3f80000003077423 */ /* 0x001fc80000000104 */
[----:B------:R-:W-:-:S04]  /*0870*/  FFMA R7, R4, R7, R4 ;  /* 0x0000000704077223 */ /* 0x000fc80000000004 */
[----:B------:R-:W-:-:S04]  /*0880*/  FFMA R4, R0, R7, RZ ;  /* 0x0000000700047223 */ /* 0x000fc800000000ff */
[----:B------:R-:W-:-:S04]  /*0890*/  FFMA R6, -R3, R4, R0 ;  /* 0x0000000403067223 */ /* 0x000fc80000000100 */
[----:B------:R-:W-:Y:S01]  /*08a0*/  FFMA R4, R7, R6, R4 ;  /* 0x0000000607047223 */ /* 0x000fe20000000004 */
[----:B-1----:R-:W-:Y:S06]  /*08b0*/  @!P0 BRA `(.L_x_14) ;  /* 0x00000000000c8947 */ /* 0x002fec0003800000 */
[----:B------:R-:W-:-:S07]  /*08c0*/  MOV R4, 0x8e0 ;  /* 0x000008e000047802 */ /* 0x000fce0000000f00 */
[----:B------:R-:W-:Y:S05]  /*08d0*/  CALL.REL.NOINC `($__internal_2_$__cuda_sm3x_div_rn_noftz_f32_slowpath) ;  /* 0x0000000c004c7944 */ /* 0x000fea0003c00000 */
[----:B------:R-:W-:-:S07]  /*08e0*/  IMAD.MOV.U32 R4, RZ, RZ, R0 ;  /* 0x000000ffff047224 */ /* 0x000fce00078e0000 */
.L_x_14:
[----:B------:R-:W-:Y:S05]  /*08f0*/  BSYNC.RECONVERGENT B1 ;  /* 0x0000000000017941 */ /* 0x000fea0003800200 */
.L_x_13:
[----:B------:R-:W-:Y:S02]  /*0900*/  HFMA2 R7, -RZ, RZ, 0.89990234375, 10328 ;  /* 0x3b33710bff077431 */ /* 0x000fe400000001ff */
[----:B------:R-:W-:Y:S01]  /*0910*/  FMUL R0, R4, R4 ;  /* 0x0000000404007220 */ /* 0x000fe20000400000 */
[----:B------:R-:W0:Y:S01]  /*0920*/  MUFU.RCP64H R11, 3.1415882110595703125 ;  /* 0x400921f9000b7908 */ /* 0x000e220000001800 */
[----:B------:R-:W-:Y:S01]  /*0930*/  IMAD.MOV.U32 R6, RZ, RZ, 0x3f6ee581 ;  /* 0x3f6ee581ff067424 */ /* 0x000fe200078e00ff */
[C---:B------:R-:W-:Y:S01]  /*0940*/  ISETP.GE.AND P0, PT, R5.reuse, RZ, PT ;  /* 0x000000ff0500720c */ /* 0x040fe20003f06270 */
[----:B------:R-:W-:Y:S01]  /*0950*/  BSSY.RECONVERGENT B1, `(.L_x_15) ;  /* 0x000002d000017945 */ /* 0x000fe20003800200 */
[C---:B------:R-:W-:Y:S01]  /*0960*/  FSETP.NEU.AND P3, PT, |R5|.reuse, |R2|, PT ;  /* 0x400000020500720b */ /* 0x040fe20003f6d200 */
[----:B------:R-:W-:Y:S01]  /*0970*/  FADD R5, |R5|, |R2| ;  /* 0x4000000205057221 */ /* 0x000fe20000000200 */
[----:B------:R-:W-:Y:S01]  /*0980*/  FSETP.NEU.AND P1, PT, R3, RZ, PT ;  /* 0x000000ff0300720b */ /* 0x000fe20003f2d000 */
[----:B------:R-:W-:Y:S01]  /*0990*/  FFMA R7, R0, R7, -0.015681877732276916504 ;  /* 0xbc80774800077423 */ /* 0x000fe20000000007 */
[----:B------:R-:W-:-:S03]  /*09a0*/  MOV R10, 0x1 ;  /* 0x00000001000a7802 */ /* 0x000fc60000000f00 */
[----:B------:R-:W-:-:S04]  /*09b0*/  FFMA R7, R0, R7, 0.042200751602649688721 ;  /* 0x3d2cdab200077423 */ /* 0x000fc80000000007 */
[----:B------:R-:W-:-:S04]  /*09c0*/  FFMA R7, R0, R7, -0.074792981147766113281 ;  /* 0xbd992d1000077423 */ /* 0x000fc80000000007 */
[----:B------:R-:W-:-:S04]  /*09d0*/  FFMA R7, R0, R7, 0.10640415549278259277 ;  /* 0x3dd9ea6c00077423 */ /* 0x000fc80000000007 */
[----:B------:R-:W-:-:S04]  /*09e0*/  FFMA R7, R0, R7, -0.14207722246646881104 ;  /* 0xbe117cb100077423 */ /* 0x000fc80000000007 */
[----:B------:R-:W-:-:S04]  /*09f0*/  FFMA R7, R0, R7, 0.19993925094604492188 ;  /* 0x3e4cbce000077423 */ /* 0x000fc80000000007 */
[----:B------:R-:W-:-:S04]  /*0a00*/  FFMA R7, R0, R7, -0.33333197236061096191 ;  /* 0xbeaaaa7d00077423 */ /* 0x000fc80000000007 */
[----:B------:R-:W-:-:S04]  /*0a10*/  FMUL R7, R0, R7 ;  /* 0x0000000700077220 */ /* 0x000fc80000400000 */
[----:B------:R-:W-:Y:S01]  /*0a20*/  FFMA R7, R7, R4, R4 ;  /* 0x0000000407077223 */ /* 0x000fe20000000004 */
[----:B------:R-:W-:-:S03]  /*0a30*/  FSEL R4, R6, 1.8663789033889770508, P2 ;  /* 0x3feee58106047808 */ /* 0x000fc60001000000 */
[----:B------:R-:W-:Y:S01]  /*0a40*/  FFMA R0, R6, 1.6832555532455444336, -R7 ;  /* 0x3fd774eb06007823 */ /* 0x000fe20000000807 */
[----:B------:R-:W-:Y:S01]  /*0a50*/  FSEL R9, R7, -R7, P2 ;  /* 0x8000000707097208 */ /* 0x000fe20001000000 */
[----:B------:R-:W-:-:S03]  /*0a60*/  IMAD.MOV.U32 R6, RZ, RZ, -0xfe47992 ;  /* 0xf01b866eff067424 */ /* 0x000fc600078e00ff */
[----:B------:R-:W-:Y:S01]  /*0a70*/  FSEL R15, R0, R7, P2 ;  /* 0x00000007000f7208 */ /* 0x000fe20001000000 */
[----:B------:R-:W-:Y:S02]  /*0a80*/  IMAD.MOV.U32 R7, RZ, RZ, 0x400921f9 ;  /* 0x400921f9ff077424 */ /* 0x000fe400078e00ff */
[----:B------:R-:W-:Y:S01]  /*0a90*/  @!P0 FFMA R15, R4, 1.6832555532455444336, R9 ;  /* 0x3fd774eb040f8823 */ /* 0x000fe20000000009 */
[----:B------:R-:W-:-:S03]  /*0aa0*/  IMAD.MOV.U32 R0, RZ, RZ, 0x4016cbe4 ;  /* 0x4016cbe4ff007424 */ /* 0x000fc600078e00ff */
[----:B0-----:R-:W-:Y:S02]  /*0ab0*/  DFMA R12, R10, -R6, 1 ;  /* 0x3ff000000a0c742b */ /* 0x001fe40000000806 */
[----:B------:R-:W-:Y:S02]  /*0ac0*/  @!P3 FSEL R15, R0, 0.78539818525314331055, !P0 ;  /* 0x3f490fdb000fb808 */ /* 0x000fe40004000000 */
[----:B------:R-:W-:Y:S02]  /*0ad0*/  @!P1 FSEL R15, RZ, 3.1415927410125732422, P0 ;  /* 0x40490fdbff0f9808 */ /* 0x000fe40000000000 */
[----:B------:R-:W-:Y:S02]  /*0ae0*/  FSETP.NAN.AND P0, PT, R5, R5, PT ;  /* 0x000000050500720b */ /* 0x000fe40003f08000 */
[----:B------:R-:W-:Y:S01]  /*0af0*/  LOP3.LUT R2, R15, 0x80000000, R2, 0xb8, !PT ;  /* 0x800000000f027812 */ /* 0x000fe200078eb802 */
[----:B------:R-:W-:-:S03]  /*0b00*/  DFMA R12, R12, R12, R12 ;  /* 0x0000000c0c0c722b */ /* 0x000fc6000000000c */
[----:B------:R-:W-:-:S04]  /*0b10*/  FSEL R0, R5, R2, P0 ;  /* 0x0000000205007208 */ /* 0x000fc80000000000 */
[----:B------:R-:W0:Y:S01]  /*0b20*/  F2F.F64.F32 R2, R0 ;  /* 0x0000000000027310 */ /* 0x000e220000201800 */
[----:B------:R-:W-:-:S08]  /*0b30*/  DFMA R12, R10, R12, R10 ;  /* 0x0000000c0a0c722b */ /* 0x000fd0000000000a */
[----:B------:R-:W-:-:S08]  /*0b40*/  DFMA R4, R12, -R6, 1 ;  /* 0x3ff000000c04742b */ /* 0x000fd00000000806 */
[----:B------:R-:W-:Y:S02]  /*0b50*/  DFMA R4, R12, R4, R12 ;  /* 0x000000040c04722b */ /* 0x000fe4000000000c */
[----:B0-----:R-:W-:-:S08]  /*0b60*/  DMUL R12, R2, 180 ;  /* 0x40668000020c7828 */ /* 0x001fd00000000000 */
[----:B------:R-:W-:Y:S02]  /*0b70*/  DMUL R2, R12, R4 ;  /* 0x000000040c027228 */ /* 0x000fe40000000000 */
[----:B------:R-:W-:-:S06]  /*0b80*/  FSETP.GEU.AND P1, PT, |R13|, 6.5827683646048100446e-37, PT ;  /* 0x036000000d00780b */ /* 0x000fcc0003f2e200 */
[----:B------:R-:W-:-:S08]  /*0b90*/  DFMA R6, R2, -R6, R12 ;  /* 0x800000060206722b */ /* 0x000fd0000000000c */
[----:B------:R-:W-:-:S10]  /*0ba0*/  DFMA R2, R4, R6, R2 ;  /* 0x000000060402722b */ /* 0x000fd40000000002 */
[----:B------:R-:W-:-:S05]  /*0bb0*/  FFMA R4, RZ, 2.1426985263824462891, R3 ;  /* 0x400921f9ff047823 */ /* 0x000fca0000000003 */
[----:B------:R-:W-:-:S13]  /*0bc0*/  FSETP.GT.AND P0, PT, |R4|, 1.469367938527859385e-39, PT ;  /* 0x001000000400780b */ /* 0x000fda0003f04200 */
[----:B------:R-:W-:Y:S05]  /*0bd0*/  @P0 BRA P1, `(.L_x_16) ;  /* 0x0000000000100947 */ /* 0x000fea0000800000 */
[----:B------:R-:W-:-:S07]  /*0be0*/  MOV R0, 0xc00 ;  /* 0x00000c0000007802 */ /* 0x000fce0000000f00 */
[----:B------:R-:W-:Y:S05]  /*0bf0*/  CALL.REL.NOINC `($__internal_0_$__cuda_sm20_div_rn_f64_full) ;  /* 0x0000000000e87944 */ /* 0x000fea0003c00000 */
[----:B------:R-:W-:Y:S02]  /*0c00*/  IMAD.MOV.U32 R2, RZ, RZ, R12 ;  /* 0x000000ffff027224 */ /* 0x000fe400078e000c */
[----:B------:R-:W-:-:S07]  /*0c10*/  IMAD.MOV.U32 R3, RZ, RZ, R13 ;  /* 0x000000ffff037224 */ /* 0x000fce00078e000d */
.L_x_16:
[----:B------:R-:W-:Y:S05]  /*0c20*/  BSYNC.RECONVERGENT B1 ;  /* 0x0000000000017941 */ /* 0x000fea0003800200 */
.L_x_15:
[----:B------:R-:W0:Y:S08]  /*0c30*/  F2F.F32.F64 R2, R2 ;  /* 0x0000000200027310 */ /* 0x000e300000301000 */
[----:B0-----:R1:W2:Y:S02]  /*0c40*/  F2F.F64.F32 R10, R2 ;  /* 0x00000002000a7310 */ /* 0x0012a40000201800 */
.L_x_12:
[----:B------:R-:W-:Y:S05]  /*0c50*/  BSYNC.RECONVERGENT B0 ;  /* 0x0000000000007941 */ /* 0x000fea0003800200 */
.L_x_11:
[C---:B--2---:R-:W-:Y:S01]  /*0c60*/  DSETP.GTU.AND P0, PT, R10.reuse, 22.5, PT ;  /* 0x403680000a00742a */ /* 0x044fe20003f0c000 */
[----:B------:R-:W-:Y:S01]  /*0c70*/  BSSY.RECONVERGENT B0, `(.L_x_17) ;  /* 0x000000a000007945 */ /* 0x000fe20003800200 */
[----:B------:R-:W-:-:S14]  /*0c80*/  DSETP.GT.AND P1, PT, R10, -22.5, PT ;  /* 0xc03680000a00742a */ /* 0x000fdc0003f24000 */
[----:B------:R-:W-:Y:S05]  /*0c90*/  @!P0 BRA P1, `(.L_x_18) ;  /* 0x00000000001c8947 */ /* 0x000fea0000800000 */
[----:B------:R-:W-:Y:S01]  /*0ca0*/  UMOV UR6, 0x66666666 ;  /* 0x6666666600067882 */ /* 0x000fe20000000000 */
[----:B------:R-:W-:Y:S01]  /*0cb0*/  UMOV UR7, 0x4063b666 ;  /* 0x4063b66600077882 */ /* 0x000fe20000000000 */
[C---:B------:R-:W-:Y:S02]  /*0cc0*/  DSETP.GTU.AND P1, PT, R10.reuse, 202.5, PT ;  /* 0x406950000a00742a */ /* 0x040fe40003f2c000 */
[----:B------:R-:W-:-:S04]  /*0cd0*/  DSETP.GTU.AND P0, PT, R10, -UR6, PT ;  /* 0x800000060a007e2a */ /* 0x000fc8000bf0c000 */
[C---:B------:R-:W-:Y:S02]  /*0ce0*/  DSETP.GT.AND P1, PT, R10.reuse, 157.5, !P1 ;  /* 0x4063b0000a00742a */ /* 0x040fe40004f24000 */
[----:B------:R-:W-:-:S14]  /*0cf0*/  DSETP.LEU.OR P0, PT, R10, -202.5, P0 ;  /* 0xc06950000a00742a */ /* 0x000fdc000070b400 */
[----:B------:R-:W-:Y:S05]  /*0d00*/  @P0 BRA !P1, `(.L_x_19) ;  /* 0x0000000000140947 */ /* 0x000fea0004800000 */
.L_x_18:
[----:B------:R-:W-:Y:S05]  /*0d10*/  BSYNC.RECONVERGENT B0 ;  /* 0x0000000000007941 */ /* 0x000fea0003800200 */
.L_x_17:
[----:B01----:R-:W0:Y:S02]  /*0d20*/  LDC.64 R2, c[0x0][0x398] ;  /* 0x0000e600ff027b82 */ /* 0x003e240000000a00 */
[----:B0-----:R-:W-:-:S05]  /*0d30*/  IMAD.WIDE R8, R8, 0x8, R2 ;  /* 0x0000000808087825 */ /* 0x001fca00078e0202 */
[----:B------:R-:W-:Y:S01]  /*0d40*/  STG.E.64 desc[UR4][R8.64], RZ ;  /* 0x000000ff08007986 */ /* 0x000fe2000c101b04 */
[----:B------:R-:W-:Y:S05]  /*0d50*/  EXIT ;  /* 0x000000000000794d */ /* 0x000fea0003800000 */
.L_x_19:
[C---:B------:R-:W-:Y:S02]  /*0d60*/  DSETP.GTU.AND P0, PT, R10.reuse, 67.5, PT ;  /* 0x4050e0000a00742a */ /* 0x040fe40003f0c000 */
[----:B------:R-:W-:-:S04]  /*0d70*/  DSETP.GTU.AND P1, PT, R10, -112.5, PT ;  /* 0xc05c20000a00742a */ /* 0x000fc80003f2c000 */
[C---:B------:R-:W-:Y:S02]  /*0d80*/  DSETP.GT.AND P0, PT, R10.reuse, 22.5, !P0 ;  /* 0x403680000a00742a */ /* 0x040fe40004704000 */
[----:B------:R-:W-:-:S06]  /*0d90*/  DSETP.LEU.OR P1, PT, R10, -157.5, P1 ;  /* 0xc063b0000a00742a */ /* 0x000fcc0000f2b400 */
[----:B------:R-:W-:-:S13]  /*0da0*/  PLOP3.LUT P0, PT, P0, P1, PT, 0x8, 0x80 ;  /* 0x000000000080781c */ /* 0x000fda0000702170 */
[----:B------:R-:W2:Y:S01]  /*0db0*/  @!P0 LDC.64 R4, c[0x0][0x398] ;  /* 0x0000e600ff048b82 */ /* 0x000ea20000000a00 */
[----:B-1----:R-:W-:Y:S02]  /*0dc0*/  @!P0 IMAD.MOV.U32 R2, RZ, RZ, 0x0 ;  /* 0x00000000ff028424 */ /* 0x002fe400078e00ff */
[----:B0-----:R-:W-:Y:S02]  /*0dd0*/  @!P0 IMAD.MOV.U32 R3, RZ, RZ, 0x40468000 ;  /* 0x40468000ff038424 */ /* 0x001fe400078e00ff */
[----:B--2---:R-:W-:-:S05]  /*0de0*/  @!P0 IMAD.WIDE R4, R8, 0x8, R4 ;  /* 0x0000000808048825 */ /* 0x004fca00078e0204 */
[----:B------:R0:W-:Y:S01]  /*0df0*/  @!P0 STG.E.64 desc[UR4][R4.64], R2 ;  /* 0x0000000204008986 */ /* 0x0001e2000c101b04 */
[----:B------:R-:W-:Y:S05]  /*0e00*/  @!P0 EXIT ;  /* 0x000000000000894d */ /* 0x000fea0003800000 */
[C---:B------:R-:W-:Y:S02]  /*0e10*/  DSETP.GTU.AND P0, PT, R10.reuse, 112.5, PT ;  /* 0x405c20000a00742a */ /* 0x040fe40003f0c000 */
[----:B------:R-:W-:-:S04]  /*0e20*/  DSETP.GTU.AND P1, PT, R10, -67.5, PT ;  /* 0xc050e0000a00742a */ /* 0x000fc80003f2c000 */
[C---:B------:R-:W-:Y:S02]  /*0e30*/  DSETP.GT.AND P0, PT, R10.reuse, 67.5, !P0 ;  /* 0x4050e0000a00742a */ /* 0x040fe40004704000 */
[----:B------:R-:W-:-:S06]  /*0e40*/  DSETP.LEU.OR P1, PT, R10, -112.5, P1 ;  /* 0xc05c20000a00742a */ /* 0x000fcc0000f2b400 */
[----:B------:R-:W-:-:S13]  /*0e50*/  PLOP3.LUT P0, PT, P0, P1, PT, 0x8, 0x80 ;  /* 0x000000000080781c */ /* 0x000fda0000702170 */
[----:B0-----:R-:W0:Y:S01]  /*0e60*/  @!P0 LDC.64 R4, c[0x0][0x398] ;  /* 0x0000e600ff048b82 */ /* 0x001e220000000a00 */
[----:B------:R-:W-:Y:S01]  /*0e70*/  @!P0 MOV R2, 0x0 ;  /* 0x0000000000028802 */ /* 0x000fe20000000f00 */
[----:B------:R-:W-:Y:S02]  /*0e80*/  @!P0 IMAD.MOV.U32 R3, RZ, RZ, 0x40568000 ;  /* 0x40568000ff038424 */ /* 0x000fe400078e00ff */
[----:B0-----:R-:W-:-:S05]  /*0e90*/  @!P0 IMAD.WIDE R4, R8, 0x8, R4 ;  /* 0x0000000808048825 */ /* 0x001fca00078e0204 */
[----:B------:R0:W-:Y:S01]  /*0ea0*/  @!P0 STG.E.64 desc[UR4][R4.64], R2 ;  /* 0x0000000204008986 */ /* 0x0001e2000c101b04 */
[----:B------:R-:W-:Y:S05]  /*0eb0*/  @!P0 EXIT ;  /* 0x000000000000894d */ /* 0x000fea0003800000 */
[C---:B------:R-:W-:Y:S01]  /*0ec0*/  DSETP.GTU.AND P0, PT, R10.reuse, 157.5, PT ;  /* 0x4063b0000a00742a */ /* 0x040fe20003f0c000 */
[----:B------:R-:W-:Y:S01]  /*0ed0*/  BSSY.RECONVERGENT B1, `(.L_x_20) ;  /* 0x0000006000017945 */ /* 0x000fe20003800200 */
[----:B------:R-:W-:-:S14]  /*0ee0*/  DSETP.GT.AND P1, PT, R10, 112.5, PT ;  /* 0x405c20000a00742a */ /* 0x000fdc0003f24000 */
[----:B------:R-:W-:Y:S05]  /*0ef0*/  @!P0 BRA P1, `(.L_x_21) ;  /* 0x00000000000c8947 */ /* 0x000fea0000800000 */
[----:B------:R-:W-:-:S06]  /*0f00*/  DSETP.GTU.AND P0, PT, R10, -22.5, PT ;  /* 0xc03680000a00742a */ /* 0x000fcc0003f0c000 */
[----:B------:R-:W-:-:S14]  /*0f10*/  DSETP.LEU.OR P0, PT, R10, -67.5, P0 ;  /* 0xc050e0000a00742a */ /* 0x000fdc000070b400 */
[----:B------:R-:W-:Y:S05]  /*0f20*/  @P0 EXIT ;  /* 0x000000000000094d */ /* 0x000fea0003800000 */
.L_x_21:
[----:B------:R-:W-:Y:S05]  /*0f30*/  BSYNC.RECONVERGENT B1 ;  /* 0x0000000000017941 */ /* 0x000fea0003800200 */
.L_x_20:
[----:B0-----:R-:W0:Y:S01]  /*0f40*/  LDC.64 R4, c[0x0][0x398] ;  /* 0x0000e600ff047b82 */ /* 0x001e220000000a00 */
[----:B------:R-:W-:Y:S02]  /*0f50*/  IMAD.MOV.U32 R2, RZ, RZ, 0x0 ;  /* 0x00000000ff027424 */ /* 0x000fe400078e00ff */
[----:B------:R-:W-:Y:S02]  /*0f60*/  IMAD.MOV.U32 R3, RZ, RZ, 0x4060e000 ;  /* 0x4060e000ff037424 */ /* 0x000fe400078e00ff */
[----:B0-----:R-:W-:-:S05]  /*0f70*/  IMAD.WIDE R4, R8, 0x8, R4 ;  /* 0x0000000808047825 */ /* 0x001fca00078e0204 */
[----:B------:R-:W-:Y:S01]  /*0f80*/  STG.E.64 desc[UR4][R4.64], R2 ;  /* 0x0000000204007986 */ /* 0x000fe2000c101b04 */
[----:B------:R-:W-:Y:S05]  /*0f90*/  EXIT ;  /* 0x000000000000794d */ /* 0x000fea0003800000 */
        .weak           $__internal_0_$__cuda_sm20_div_rn_f64_full
        .type           $__internal_0_$__cuda_sm20_div_rn_f64_full,@function
        .size           $__internal_0_$__cuda_sm20_div_rn_f64_full,($__internal_1_$__cuda_sm20_sqrt_rn_f32_slowpath - $__internal_0_$__cuda_sm20_div_rn_f64_full)
$__internal_0_$__cuda_sm20_div_rn_f64_full:
[----:B------:R-:W-:Y:S01]  /*0fa0*/  MOV R3, 0x3ff921f9 ;  /* 0x3ff921f900037802 */ /* 0x000fe20000000f00 */
[----:B------:R-:W-:Y:S01]  /*0fb0*/  IMAD.MOV.U32 R2, RZ, RZ, -0xfe47992 ;  /* 0xf01b866eff027424 */ /* 0x000fe200078e00ff */
[----:B------:R-:W-:Y:S01]  /*0fc0*/  BSSY.RECONVERGENT B2, `(.L_x_22) ;  /* 0x000004b000027945 */ /* 0x000fe20003800200 */
[----:B------:R-:W-:Y:S01]  /*0fd0*/  IMAD.MOV.U32 R6, RZ, RZ, 0x1 ;  /* 0x00000001ff067424 */ /* 0x000fe200078e00ff */
[----:B------:R-:W0:Y:S01]  /*0fe0*/  MUFU.RCP64H R7, R3 ;  /* 0x0000000300077308 */ /* 0x000e220000001800 */
[----:B------:R-:W-:Y:S02]  /*0ff0*/  IMAD.MOV.U32 R5, RZ, RZ, R13 ;  /* 0x000000ffff057224 */ /* 0x000fe400078e000d */
[----:B------:R-:W-:Y:S02]  /*1000*/  IMAD.MOV.U32 R13, RZ, RZ, 0x1ca00000 ;  /* 0x1ca00000ff0d7424 */ /* 0x000fe400078e00ff */
[----:B------:R-:W-:Y:S01]  /*1010*/  IMAD.MOV.U32 R4, RZ, RZ, R12 ;  /* 0x000000ffff047224 */ /* 0x000fe200078e000c */
[C---:B------:R-:W-:Y:S01]  /*1020*/  FSETP.GEU.AND P1, PT, |R5|.reuse, 1.469367938527859385e-39, PT ;  /* 0x001000000500780b */ /* 0x040fe20003f2e200 */
[----:B------:R-:W-:Y:S01]  /*1030*/  IMAD.MOV.U32 R19, RZ, RZ, 0x40000000 ;  /* 0x40000000ff137424 */ /* 0x000fe200078e00ff */
[----:B------:R-:W-:-:S04]  /*1040*/  LOP3.LUT R9, R5, 0x7ff00000, RZ, 0xc0, !PT ;  /* 0x7ff0000005097812 */ /* 0x000fc800078ec0ff */
[----:B------:R-:W-:Y:S01]  /*1050*/  ISETP.GE.U32.AND P0, PT, R9, 0x40000000, PT ;  /* 0x400000000900780c */ /* 0x000fe20003f06070 */
[----:B------:R-:W-:Y:S01]  /*1060*/  IMAD.MOV.U32 R18, RZ, RZ, R9 ;  /* 0x000000ffff127224 */ /* 0x000fe200078e0009 */
[----:B------:R-:W-:Y:S02]  /*1070*/  IADD3 R20, PT, PT, R19, -0x1, RZ ;  /* 0xffffffff13147810 */ /* 0x000fe40007ffe0ff */
[----:B------:R-:W-:Y:S01]  /*1080*/  SEL R13, R13, 0x63400000, !P0 ;  /* 0x634000000d0d7807 */ /* 0x000fe20004000000 */
[----:B0-----:R-:W-:-:S08]  /*1090*/  DFMA R10, R6, -R2, 1 ;  /* 0x3ff00000060a742b */ /* 0x001fd00000000802 */
[----:B------:R-:W-:-:S08]  /*10a0*/  DFMA R10, R10, R10, R10 ;  /* 0x0000000a0a0a722b */ /* 0x000fd0000000000a */
[----:B------:R-:W-:Y:S01]  /*10b0*/  DFMA R14, R6, R10, R6 ;  /* 0x0000000a060e722b */ /* 0x000fe20000000006 */
[C-C-:B------:R-:W-:Y:S02]  /*10c0*/  @!P1 LOP3.LUT R10, R13.reuse, 0x80000000, R5.reuse, 0xf8, !PT ;  /* 0x800000000d0a9812 */ /* 0x140fe400078ef805 */
[----:B------:R-:W-:Y:S02]  /*10d0*/  LOP3.LUT R7, R13, 0x800fffff, R5, 0xf8, !PT ;  /* 0x800fffff0d077812 */ /* 0x000fe400078ef805 */
[----:B------:R-:W-:Y:S01]  /*10e0*/  @!P1 LOP3.LUT R11, R10, 0x100000, RZ, 0xfc, !PT ;  /* 0x001000000a0b9812 */ /* 0x000fe200078efcff */
[----:B------:R-:W-:Y:S01]  /*10f0*/  @!P1 IMAD.MOV.U32 R10, RZ, RZ, RZ ;  /* 0x000000ffff0a9224 */ /* 0x000fe200078e00ff */
[----:B------:R-:W-:Y:S01]  /*1100*/  MOV R6, R4 ;  /* 0x0000000400067202 */ /* 0x000fe20000000f00 */
[----:B------:R-:W-:-:S05]  /*1110*/  DFMA R16, R14, -R2, 1 ;  /* 0x3ff000000e10742b */ /* 0x000fca0000000802 */
[----:B------:R-:W-:-:S03]  /*1120*/  @!P1 DFMA R6, R6, 2, -R10 ;  /* 0x400000000606982b */ /* 0x000fc6000000080a */
[----:B------:R-:W-:-:S07]  /*1130*/  DFMA R16, R14, R16, R14 ;  /* 0x000000100e10722b */ /* 0x000fce000000000e */
[----:B------:R-:W-:Y:S01]  /*1140*/  @!P1 LOP3.LUT R18, R7, 0x7ff00000, RZ, 0xc0, !PT ;  /* 0x7ff0000007129812 */ /* 0x000fe200078ec0ff */
[----:B------:R-:W-:-:S04]  /*1150*/  DMUL R10, R16, R6 ;  /* 0x00000006100a7228 */ /* 0x000fc80000000000 */
[----:B------:R-:W-:-:S04]  /*1160*/  VIADD R12, R18, 0xffffffff ;  /* 0xffffffff120c7836 */ /* 0x000fc80000000000 */
[----:B------:R-:W-:Y:S01]  /*1170*/  DFMA R14, R10, -R2, R6 ;  /* 0x800000020a0e722b */ /* 0x000fe20000000006 */
[----:B------:R-:W-:-:S04]  /*1180*/  ISETP.GT.U32.AND P0, PT, R12, 0x7feffffe, PT ;  /* 0x7feffffe0c00780c */ /* 0x000fc80003f04070 */
[----:B------:R-:W-:-:S03]  /*1190*/  ISETP.GT.U32.OR P0, PT, R20, 0x7feffffe, P0 ;  /* 0x7feffffe1400780c */ /* 0x000fc60000704470 */
[----:B------:R-:W-:-:S10]  /*11a0*/  DFMA R10, R16, R14, R10 ;  /* 0x0000000e100a722b */ /* 0x000fd4000000000a */
[----:B------:R-:W-:Y:S05]  /*11b0*/  @P0 BRA `(.L_x_23) ;  /* 0x0000000000680947 */ /* 0x000fea0003800000 */
[----:B------:R-:W-:-:S05]  /*11c0*/  IMAD.MOV.U32 R4, RZ, RZ, 0x40000000 ;  /* 0x40000000ff047424 */ /* 0x000fca00078e00ff */
[----:B------:R-:W-:-:S04]  /*11d0*/  VIADDMNMX R9, R9, -R4, 0xb9600000, !PT ;  /* 0xb960000009097446 */ /* 0x000fc80007800904 */
[----:B------:R-:W-:-:S05]  /*11e0*/  VIMNMX R4, PT, PT, R9, 0x46a00000, PT ;  /* 0x46a0000009047848 */ /* 0x000fca0003fe0100 */
[----:B------:R-:W-:Y:S02]  /*11f0*/  IMAD.IADD R9, R4, 0x1, -R13 ;  /* 0x0000000104097824 */ /* 0x000fe400078e0a0d */
[----:B------:R-:W-:Y:S02]  /*1200*/  IMAD.MOV.U32 R4, RZ, RZ, RZ ;  /* 0x000000ffff047224 */ /* 0x000fe400078e00ff */
[----:B------:R-:W-:-:S06]  /*1210*/  VIADD R5, R9, 0x7fe00000 ;  /* 0x7fe0000009057836 */ /* 0x000fcc0000000000 */
[----:B------:R-:W-:-:S10]  /*1220*/  DMUL R12, R10, R4 ;  /* 0x000000040a0c7228 */ /* 0x000fd40000000000 */
[----:B------:R-:W-:-:S13]  /*1230*/  FSETP.GTU.AND P0, PT, |R13|, 1.469367938527859385e-39, PT ;  /* 0x001000000d00780b */ /* 0x000fda0003f0c200 */
[----:B------:R-:W-:Y:S05]  /*1240*/  @P0 BRA `(.L_x_24) ;  /* 0x0000000000880947 */ /* 0x000fea0003800000 */
[----:B------:R-:W-:Y:S01]  /*1250*/  DFMA R2, R10, -R2, R6 ;  /* 0x800000020a02722b */ /* 0x000fe20000000006 */
[----:B------:R-:W-:-:S09]  /*1260*/  MOV R4, RZ ;  /* 0x000000ff00047202 */ /* 0x000fd20000000f00 */
[C---:B------:R-:W-:Y:S02]  /*1270*/  FSETP.NEU.AND P0, PT, R3.reuse, RZ, PT ;  /* 0x000000ff0300720b */ /* 0x040fe40003f0d000 */
[----:B------:R-:W-:-:S04]  /*1280*/  LOP3.LUT R2, R3, 0x400921f9, RZ, 0x3c, !PT ;  /* 0x400921f903027812 */ /* 0x000fc800078e3cff */
[----:B------:R-:W-:-:S04]  /*1290*/  LOP3.LUT R7, R2, 0x80000000, RZ, 0xc0, !PT ;  /* 0x8000000002077812 */ /* 0x000fc800078ec0ff */
[----:B------:R-:W-:-:S03]  /*12a0*/  LOP3.LUT R5, R7, R5, RZ, 0xfc, !PT ;  /* 0x0000000507057212 */ /* 0x000fc600078efcff */
[----:B------:R-:W-:Y:S05]  /*12b0*/  @!P0 BRA `(.L_x_24) ;  /* 0x00000000006c8947 */ /* 0x000fea0003800000 */
[----:B------:R-:W-:Y:S01]  /*12c0*/  IMAD.MOV R3, RZ, RZ, -R9 ;  /* 0x000000ffff037224 */ /* 0x000fe200078e0a09 */
[----:B------:R-:W-:Y:S01]  /*12d0*/  DMUL.RP R4, R10, R4 ;  /* 0x000000040a047228 */ /* 0x000fe20000008000 */
[----:B------:R-:W-:-:S06]  /*12e0*/  IMAD.MOV.U32 R2, RZ, RZ, RZ ;  /* 0x000000ffff027224 */ /* 0x000fcc00078e00ff */
[----:B------:R-:W-:-:S03]  /*12f0*/  DFMA R2, R12, -R2, R10 ;  /* 0x800000020c02722b */ /* 0x000fc6000000000a */
[----:B------:R-:W-:-:S03]  /*1300*/  LOP3.LUT R7, R5, R7, RZ, 0x3c, !PT ;  /* 0x0000000705077212 */ /* 0x000fc600078e3cff */
[----:B------:R-:W-:-:S04]  /*1310*/  IADD3 R2, PT, PT, -R9, -0x43300000, RZ ;  /* 0xbcd0000009027810 */ /* 0x000fc80007ffe1ff */
[----:B------:R-:W-:-:S04]  /*1320*/  FSETP.NEU.AND P0, PT, |R3|, R2, PT ;  /* 0x000000020300720b */ /* 0x000fc80003f0d200 */
[----:B------:R-:W-:Y:S02]  /*1330*/  FSEL R12, R4, R12, !P0 ;  /* 0x0000000c040c7208 */ /* 0x000fe40004000000 */
[----:B------:R-:W-:Y:S01]  /*1340*/  FSEL R13, R7, R13, !P0 ;  /* 0x0000000d070d7208 */ /* 0x000fe20004000000 */
[----:B------:R-:W-:Y:S06]  /*1350*/  BRA `(.L_x_24) ;  /* 0x0000000000447947 */ /* 0x000fec0003800000 */
.L_x_23:
[----:B------:R-:W-:-:S14]  /*1360*/  DSETP.NAN.AND P0, PT, R4, R4, PT ;  /* 0x000000040400722a */ /* 0x000fdc0003f08000 */
[----:B------:R-:W-:Y:S05]  /*1370*/  @P0 BRA `(.L_x_25) ;  /* 0x0000000000340947 */ /* 0x000fea0003800000 */
[----:B------:R-:W-:Y:S01]  /*1380*/  ISETP.NE.AND P0, PT, R18, R19, PT ;  /* 0x000000131200720c */ /* 0x000fe20003f05270 */
[----:B------:R-:W-:Y:S02]  /*1390*/  IMAD.MOV.U32 R12, RZ, RZ, 0x0 ;  /* 0x00000000ff0c7424 */ /* 0x000fe400078e00ff */
[----:B------:R-:W-:-:S10]  /*13a0*/  IMAD.MOV.U32 R13, RZ, RZ, -0x80000 ;  /* 0xfff80000ff0d7424 */ /* 0x000fd400078e00ff */
[----:B------:R-:W-:Y:S05]  /*13b0*/  @!P0 BRA `(.L_x_24) ;  /* 0x00000000002c8947 */ /* 0x000fea0003800000 */
[----:B------:R-:W-:Y:S02]  /*13c0*/  ISETP.NE.AND P0, PT, R18, 0x7ff00000, PT ;  /* 0x7ff000001200780c */ /* 0x000fe40003f05270 */
[----:B------:R-:W-:Y:S02]  /*13d0*/  LOP3.LUT R4, R5, 0x400921f9, RZ, 0x3c, !PT ;  /* 0x400921f905047812 */ /* 0x000fe400078e3cff */
[----:B------:R-:W-:Y:S02]  /*13e0*/  ISETP.EQ.OR P0, PT, R19, RZ, !P0 ;  /* 0x000000ff1300720c */ /* 0x000fe40004702670 */
[----:B------:R-:W-:-:S11]  /*13f0*/  LOP3.LUT R13, R4, 0x80000000, RZ, 0xc0, !PT ;  /* 0x80000000040d7812 */ /* 0x000fd600078ec0ff */
[----:B------:R-:W-:Y:S02]  /*1400*/  @P0 LOP3.LUT R2, R13, 0x7ff00000, RZ, 0xfc, !PT ;  /* 0x7ff000000d020812 */ /* 0x000fe400078efcff */
[----:B------:R-:W-:Y:S01]  /*1410*/  @!P0 MOV R12, RZ ;  /* 0x000000ff000c8202 */ /* 0x000fe20000000f00 */
[----:B------:R-:W-:Y:S02]  /*1420*/  @P0 IMAD.MOV.U32 R12, RZ, RZ, RZ ;  /* 0x000000ffff0c0224 */ /* 0x000fe400078e00ff */
[----:B------:R-:W-:Y:S01]  /*1430*/  @P0 IMAD.MOV.U32 R13, RZ, RZ, R2 ;  /* 0x000000ffff0d0224 */ /* 0x000fe200078e0002 */
[----:B------:R-:W-:Y:S06]  /*1440*/  BRA `(.L_x_24) ;  /* 0x0000000000087947 */ /* 0x000fec0003800000 */
.L_x_25:
[----:B------:R-:W-:Y:S01]  /*1450*/  LOP3.LUT R13, R5, 0x80000, RZ, 0xfc, !PT ;  /* 0x00080000050d7812 */ /* 0x000fe200078efcff */
[----:B------:R-:W-:-:S07]  /*1460*/  IMAD.MOV.U32 R12, RZ, RZ, R4 ;  /* 0x000000ffff0c7224 */ /* 0x000fce00078e0004 */
.L_x_24:
[----:B------:R-:W-:Y:S05]  /*1470*/  BSYNC.RECONVERGENT B2 ;  /* 0x0000000000027941 */ /* 0x000fea0003800200 */
.L_x_22:
[----:B------:R-:W-:Y:S02]  /*1480*/  HFMA2 R3, -RZ, RZ, 0, 0 ;  /* 0x00000000ff037431 */ /* 0x000fe400000001ff */
[----:B------:R-:W-:-:S04]  /*1490*/  IMAD.MOV.U32 R2, RZ, RZ, R0 ;  /* 0x000000ffff027224 */ /* 0x000fc800078e0000 */
[----:B------:R-:W-:Y:S05]  /*14a0*/  RET.REL.NODEC R2 `(_Z11sobelFilterPhS_PfPdS0_S0_jj) ;  /* 0xffffffe802d47950 */ /* 0x000fea0003c3ffff */
        .weak           $__internal_1_$__cuda_sm20_sqrt_rn_f32_slowpath
        .type           $__internal_1_$__cuda_sm20_sqrt_rn_f32_slowpath,@function
        .size           $__internal_1_$__cuda_sm20_sqrt_rn_f32_slowpath,($__internal_2_$__cuda_sm3x_div_rn_noftz_f32_slowpath - $__internal_1_$__cuda_sm20_sqrt_rn_f32_slowpath)
$__internal_1_$__cuda_sm20_sqrt_rn_f32_slowpath:
[----:B------:R-:W-:-:S13]  /*14b0*/  LOP3.LUT P0, RZ, R0, 0x7fffffff, RZ, 0xc0, !PT ;  /* 0x7fffffff00ff7812 */ /* 0x000fda000780c0ff */
[----:B------:R-:W-:Y:S01]  /*14c0*/  @!P0 IMAD.MOV.U32 R3, RZ, RZ, R0 ;  /* 0x000000ffff038224 */ /* 0x000fe200078e0000 */
[----:B------:R-:W-:Y:S06]  /*14d0*/  @!P0 BRA `(.L_x_26) ;  /* 0x0000000000408947 */ /* 0x000fec0003800000 */
[----:B------:R-:W-:-:S13]  /*14e0*/  FSETP.GEU.FTZ.AND P0, PT, R0, RZ, PT ;  /* 0x000000ff0000720b */ /* 0x000fda0003f1e000 */
[----:B------:R-:W-:Y:S01]  /*14f0*/  @!P0 IMAD.MOV.U32 R3, RZ, RZ, 0x7fffffff ;  /* 0x7fffffffff038424 */ /* 0x000fe200078e00ff */
[----:B------:R-:W-:Y:S06]  /*1500*/  @!P0 BRA `(.L_x_26) ;  /* 0x0000000000348947 */ /* 0x000fec0003800000 */
[----:B------:R-:W-:-:S13]  /*1510*/  FSETP.GTU.FTZ.AND P0, PT, |R0|, +INF , PT ;  /* 0x7f8000000000780b */ /* 0x000fda0003f1c200 */
[----:B------:R-:W-:Y:S01]  /*1520*/  @P0 FADD.FTZ R3, R0, 1 ;  /* 0x3f80000000030421 */ /* 0x000fe20000010000 */
[----:B------:R-:W-:Y:S06]  /*1530*/  @P0 BRA `(.L_x_26) ;  /* 0x0000000000280947 */ /* 0x000fec0003800000 */
[----:B------:R-:W-:-:S13]  /*1540*/  FSETP.NEU.FTZ.AND P0, PT, |R0|, +INF , PT ;  /* 0x7f8000000000780b */ /* 0x000fda0003f1d200 */
[----:B------:R-:W-:-:S04]  /*1550*/  @P0 FFMA R4, R0, 1.84467440737095516160e+19, RZ ;  /* 0x5f80000000040823 */ /* 0x000fc800000000ff */
[----:B------:R-:W0:Y:S02]  /*1560*/  @P0 MUFU.RSQ R3, R4 ;  /* 0x0000000400030308 */ /* 0x000e240000001400 */
[----:B0-----:R-:W-:Y:S01]  /*1570*/  @P0 FMUL.FTZ R7, R4, R3 ;  /* 0x0000000304070220 */ /* 0x001fe20000410000 */
[----:B------:R-:W-:Y:S01]  /*1580*/  @P0 FMUL.FTZ R9, R3, 0.5 ;  /* 0x3f00000003090820 */ /* 0x000fe20000410000 */
[----:B------:R-:W-:Y:S02]  /*1590*/  @!P0 IMAD.MOV.U32 R3, RZ, RZ, R0 ;  /* 0x000000ffff038224 */ /* 0x000fe400078e0000 */
[----:B------:R-:W-:-:S04]  /*15a0*/  @P0 FADD.FTZ R6, -R7, -RZ ;  /* 0x800000ff07060221 */ /* 0x000fc80000010100 */
[----:B------:R-:W-:-:S04]  /*15b0*/  @P0 FFMA R6, R7, R6, R4 ;  /* 0x0000000607060223 */ /* 0x000fc80000000004 */
[----:B------:R-:W-:-:S04]  /*15c0*/  @P0 FFMA R6, R6, R9, R7 ;  /* 0x0000000906060223 */ /* 0x000fc80000000007 */
[----:B------:R-:W-:-:S07]  /*15d0*/  @P0 FMUL.FTZ R3, R6, 2.3283064365386962891e-10 ;  /* 0x2f80000006030820 */ /* 0x000fce0000410000 */
.L_x_26:
[----:B------:R-:W-:Y:S01]  /*15e0*/  IMAD.MOV.U32 R6, RZ, RZ, R10 ;  /* 0x000000ffff067224 */ /* 0x000fe200078e000a */
[----:B------:R-:W-:-:S04]  /*15f0*/  MOV R7, 0x0 ;  /* 0x0000000000077802 */ /* 0x000fc80000000f00 */
[----:B------:R-:W-:Y:S05]  /*1600*/  RET.REL.NODEC R6 `(_Z11sobelFilterPhS_PfPdS0_S0_jj) ;  /* 0xffffffe8067c7950 */ /* 0x000fea0003c3ffff */
        .weak           $__internal_2_$__cuda_sm3x_div_rn_noftz_f32_slowpath
        .type           $__internal_2_$__cuda_sm3x_div_rn_noftz_f32_slowpath,@function
        .size           $__internal_2_$__cuda_sm3x_div_rn_noftz_f32_slowpath,(.L_x_56 - $__internal_2_$__cuda_sm3x_div_rn_noftz_f32_slowpath)
$__internal_2_$__cuda_sm3x_div_rn_noftz_f32_slowpath:
[--C-:B------:R-:W-:Y:S01]  /*1610*/  SHF.R.U32.HI R7, RZ, 0x17, R3.reuse ;  /* 0x00000017ff077819 */ /* 0x100fe20000011603 */
[----:B------:R-:W-:Y:S01]  /*1620*/  BSSY.RECONVERGENT B2, `(.L_x_27) ;  /* 0x0000064000027945 */ /* 0x000fe20003800200 */
[--C-:B------:R-:W-:Y:S01]  /*1630*/  SHF.R.U32.HI R6, RZ, 0x17, R0.reuse ;  /* 0x00000017ff067819 */ /* 0x100fe20000011600 */
[----:B------:R-:W-:Y:S01]  /*1640*/  IMAD.MOV.U32 R10, RZ, RZ, R0 ;  /* 0x000000ffff0a7224 */ /* 0x000fe200078e0000 */
[----:B------:R-:W-:Y:S01]  /*1650*/  LOP3.LUT R9, R7, 0xff, RZ, 0xc0, !PT ;  /* 0x000000ff07097812 */ /* 0x000fe200078ec0ff */
[----:B------:R-:W-:Y:S01]  /*1660*/  IMAD.MOV.U32 R11, RZ, RZ, R3 ;  /* 0x000000ffff0b7224 */ /* 0x000fe200078e0003 */
[----:B------:R-:W-:-:S03]  /*1670*/  LOP3.LUT R7, R6, 0xff, RZ, 0xc0, !PT ;  /* 0x000000ff06077812 */ /* 0x000fc600078ec0ff */
[----:B------:R-:W-:Y:S02]  /*1680*/  VIADD R13, R9, 0xffffffff ;  /* 0xffffffff090d7836 */ /* 0x000fe40000000000 */
[----:B------:R-:W-:-:S03]  /*1690*/  VIADD R12, R7, 0xffffffff ;  /* 0xffffffff070c7836 */ /* 0x000fc60000000000 */
[----:B------:R-:W-:-:S04]  /*16a0*/  ISETP.GT.U32.AND P0, PT, R13, 0xfd, PT ;  /* 0x000000fd0d00780c */ /* 0x000fc80003f04070 */
[----:B------:R-:W-:-:S13]  /*16b0*/  ISETP.GT.U32.OR P0, PT, R12, 0xfd, P0 ;  /* 0x000000fd0c00780c */ /* 0x000fda0000704470 */
[----:B------:R-:W-:Y:S01]  /*16c0*/  @!P0 MOV R6, RZ ;  /* 0x000000ff00068202 */ /* 0x000fe20000000f00 */
[----:B------:R-:W-:Y:S06]  /*16d0*/  @!P0 BRA `(.L_x_28) ;  /* 0x00000000005c8947 */ /* 0x000fec0003800000 */
[----:B------:R-:W-:Y:S02]  /*16e0*/  FSETP.GTU.FTZ.AND P1, PT, |R3|, +INF , PT ;  /* 0x7f8000000300780b */ /* 0x000fe40003f3c200 */
[----:B------:R-:W-:-:S04]  /*16f0*/  FSETP.GTU.FTZ.AND P0, PT, |R0|, +INF , PT ;  /* 0x7f8000000000780b */ /* 0x000fc80003f1c200 */
[----:B------:R-:W-:-:S13]  /*1700*/  PLOP3.LUT P0, PT, P0, P1, PT, 0xf8, 0x8f ;  /* 0x00000000008f781c */ /* 0x000fda0000703f70 */
[----:B------:R-:W-:Y:S05]  /*1710*/  @P0 BRA `(.L_x_29) ;  /* 0x00000004004c0947 */ /* 0x000fea0003800000 */
[----:B------:R-:W-:-:S13]  /*1720*/  LOP3.LUT P0, RZ, R11, 0x7fffffff, R10, 0xc8, !PT ;  /* 0x7fffffff0bff7812 */ /* 0x000fda000780c80a */
[----:B------:R-:W-:Y:S05]  /*1730*/  @!P0 BRA `(.L_x_30) ;  /* 0x00000004003c8947 */ /* 0x000fea0003800000 */
[C---:B------:R-:W-:Y:S02]  /*1740*/  FSETP.NEU.FTZ.AND P3, PT, |R0|.reuse, +INF , PT ;  /* 0x7f8000000000780b */ /* 0x040fe40003f7d200 */
[----:B------:R-:W-:Y:S02]  /*1750*/  FSETP.NEU.FTZ.AND P1, PT, |R3|, +INF , PT ;  /* 0x7f8000000300780b */ /* 0x000fe40003f3d200 */
[----:B------:R-:W-:-:S11]  /*1760*/  FSETP.NEU.FTZ.AND P0, PT, |R0|, +INF , PT ;  /* 0x7f8000000000780b */ /* 0x000fd60003f1d200 */
[----:B------:R-:W-:Y:S05]  /*1770*/  @!P1 BRA !P3, `(.L_x_30) ;  /* 0x00000004002c9947 */ /* 0x000fea0005800000 */
[----:B------:R-:W-:-:S04]  /*1780*/  LOP3.LUT P3, RZ, R10, 0x7fffffff, RZ, 0xc0, !PT ;  /* 0x7fffffff0aff7812 */ /* 0x000fc8000786c0ff */
[----:B------:R-:W-:-:S13]  /*1790*/  PLOP3.LUT P1, PT, P1, P3, PT, 0x2f, 0xf2 ;  /* 0x0000000000f2781c */ /* 0x000fda0000f26577 */
[----:B------:R-:W-:Y:S05]  /*17a0*/  @P1 BRA `(.L_x_31) ;  /* 0x0000000400181947 */ /* 0x000fea0003800000 */
[----:B------:R-:W-:-:S04]  /*17b0*/  LOP3.LUT P1, RZ, R11, 0x7fffffff, RZ, 0xc0, !PT ;  /* 0x7fffffff0bff7812 */ /* 0x000fc8000782c0ff */
[----:B------:R-:W-:-:S13]  /*17c0*/  PLOP3.LUT P0, PT, P0, P1, PT, 0x2f, 0xf2 ;  /* 0x0000000000f2781c */ /* 0x000fda0000702577 */
[----:B------:R-:W-:Y:S05]  /*17d0*/  @P0 BRA `(.L_x_32) ;  /* 0x0000000400000947 */ /* 0x000fea0003800000 */
[----:B------:R-:W-:Y:S02]  /*17e0*/  ISETP.GE.AND P0, PT, R12, RZ, PT ;  /* 0x000000ff0c00720c */ /* 0x000fe40003f06270 */
[----:B------:R-:W-:-:S11]  /*17f0*/  ISETP.GE.AND P1, PT, R13, RZ, PT ;  /* 0x000000ff0d00720c */ /* 0x000fd60003f26270 */
[----:B------:R-:W-:Y:S02]  /*1800*/  @P0 IMAD.MOV.U32 R6, RZ, RZ, RZ ;  /* 0x000000ffff060224 */ /* 0x000fe400078e00ff */
[----:B------:R-:W-:Y:S01]  /*1810*/  @!P0 FFMA R10, R0, 1.84467440737095516160e+19, RZ ;  /* 0x5f800000000a8823 */ /* 0x000fe200000000ff */
[----:B------:R-:W-:Y:S02]  /*1820*/  @!P0 IMAD.MOV.U32 R6, RZ, RZ, -0x40 ;  /* 0xffffffc0ff068424 */ /* 0x000fe400078e00ff */
[----:B------:R-:W-:Y:S02]  /*1830*/  @!P1 FFMA R11, R3, 1.84467440737095516160e+19, RZ ;  /* 0x5f800000030b9823 */ /* 0x000fe400000000ff */
[----:B------:R-:W-:-:S07]  /*1840*/  @!P1 VIADD R6, R6, 0x40 ;  /* 0x0000004006069836 */ /* 0x000fce0000000000 */
.L_x_28:
[----:B------:R-:W-:Y:S01]  /*1850*/  LEA R0, R9, 0xc0800000, 0x17 ;  /* 0xc080000009007811 */ /* 0x000fe200078eb8ff */
[----:B------:R-:W-:Y:S01]  /*1860*/  VIADD R7, R7, 0xffffff81 ;  /* 0xffffff8107077836 */ /* 0x000fe20000000000 */
[----:B------:R-:W-:Y:S02]  /*1870*/  BSSY.RECONVERGENT B3, `(.L_x_33) ;  /* 0x0000035000037945 */ /* 0x000fe40003800200 */
[----:B------:R-:W-:Y:S01]  /*1880*/  IADD3 R11, PT, PT, -R0, R11, RZ ;  /* 0x0000000b000b7210 */ /* 0x000fe20007ffe1ff */
[C---:B------:R-:W-:Y:S01]  /*1890*/  IMAD R0, R7.reuse, -0x800000, R10 ;  /* 0xff80000007007824 */ /* 0x040fe200078e020a */
[----:B------:R-:W-:Y:S02]  /*18a0*/  IADD3 R9, PT, PT, R7, 0x7f, -R9 ;  /* 0x0000007f07097810 */ /* 0x000fe40007ffe809 */
[----:B------:R-:W0:Y:S01]  /*18b0*/  MUFU.RCP R12, R11 ;  /* 0x0000000b000c7308 */ /* 0x000e220000001000 */
[----:B------:R-:W-:Y:S02]  /*18c0*/  FADD.FTZ R13, -R11, -RZ ;  /* 0x800000ff0b0d7221 */ /* 0x000fe40000010100 */
[----:B------:R-:W-:-:S02]  /*18d0*/  IMAD.IADD R9, R9, 0x1, R6 ;  /* 0x0000000109097824 */ /* 0x000fc400078e0206 */
[----:B0-----:R-:W-:-:S04]  /*18e0*/  FFMA R15, R12, R13, 1 ;  /* 0x3f8000000c0f7423 */ /* 0x001fc8000000000d */
[----:B------:R-:W-:-:S04]  /*18f0*/  FFMA R17, R12, R15, R12 ;  /* 0x0000000f0c117223 */ /* 0x000fc8000000000c */
[----:B------:R-:W-:-:S04]  /*1900*/  FFMA R10, R0, R17, RZ ;  /* 0x00000011000a7223 */ /* 0x000fc800000000ff */
[----:B------:R-:W-:-:S04]  /*1910*/  FFMA R15, R13, R10, R0 ;  /* 0x0000000a0d0f7223 */ /* 0x000fc80000000000 */
[----:B------:R-:W-:-:S04]  /*1920*/  FFMA R10, R17, R15, R10 ;  /* 0x0000000f110a7223 */ /* 0x000fc8000000000a */
[----:B------:R-:W-:-:S04]  /*1930*/  FFMA R13, R13, R10, R0 ;  /* 0x0000000a0d0d7223 */ /* 0x000fc80000000000 */
[----:B------:R-:W-:-:S05]  /*1940*/  FFMA R0, R17, R13, R10 ;  /* 0x0000000d11007223 */ /* 0x000fca000000000a */
[----:B------:R-:W-:-:S04]  /*1950*/  SHF.R.U32.HI R7, RZ, 0x17, R0 ;  /* 0x00000017ff077819 */ /* 0x000fc80000011600 */
[----:B------:R-:W-:-:S05]  /*1960*/  LOP3.LUT R7, R7, 0xff, RZ, 0xc0, !PT ;  /* 0x000000ff07077812 */ /* 0x000fca00078ec0ff */
[----:B------:R-:W-:-:S05]  /*1970*/  IMAD.IADD R11, R7, 0x1, R9 ;  /* 0x00000001070b7824 */ /* 0x000fca00078e0209 */
[----:B------:R-:W-:-:S04]  /*1980*/  IADD3 R6, PT, PT, R11, -0x1, RZ ;  /* 0xffffffff0b067810 */ /* 0x000fc80007ffe0ff */
[----:B------:R-:W-:-:S13]  /*1990*/  ISETP.GE.U32.AND P0, PT, R6, 0xfe, PT ;  /* 0x000000fe0600780c */ /* 0x000fda0003f06070 */
[----:B------:R-:W-:Y:S05]  /*19a0*/  @!P0 BRA `(.L_x_34) ;  /* 0x0000000000808947 */ /* 0x000fea0003800000 */
[----:B------:R-:W-:-:S13]  /*19b0*/  ISETP.GT.AND P0, PT, R11, 0xfe, PT ;  /* 0x000000fe0b00780c */ /* 0x000fda0003f04270 */
[----:B------:R-:W-:Y:S05]  /*19c0*/  @P0 BRA `(.L_x_35) ;  /* 0x00000000006c0947 */ /* 0x000fea0003800000 */
[----:B------:R-:W-:-:S13]  /*19d0*/  ISETP.GE.AND P0, PT, R11, 0x1, PT ;  /* 0x000000010b00780c */ /* 0x000fda0003f06270 */
[----:B------:R-:W-:Y:S05]  /*19e0*/  @P0 BRA `(.L_x_36) ;  /* 0x0000000000740947 */ /* 0x000fea0003800000 */
[----:B------:R-:W-:Y:S02]  /*19f0*/  ISETP.GE.AND P0, PT, R11, -0x18, PT ;  /* 0xffffffe80b00780c */ /* 0x000fe40003f06270 */
[----:B------:R-:W-:-:S11]  /*1a00*/  LOP3.LUT R0, R0, 0x80000000, RZ, 0xc0, !PT ;  /* 0x8000000000007812 */ /* 0x000fd600078ec0ff */
[----:B------:R-:W-:Y:S05]  /*1a10*/  @!P0 BRA `(.L_x_36) ;  /* 0x0000000000688947 */ /* 0x000fea0003800000 */
[CCC-:B------:R-:W-:Y:S01]  /*1a20*/  FFMA.RZ R6, R17.reuse, R13.reuse, R10.reuse ;  /* 0x0000000d11067223 */ /* 0x1c0fe2000000c00a */
[-CC-:B------:R-:W-:Y:S01]  /*1a30*/  FFMA.RM R7, R17, R13.reuse, R10.reuse ;  /* 0x0000000d11077223 */ /* 0x180fe2000000400a */
[C---:B------:R-:W-:Y:S02]  /*1a40*/  ISETP.NE.AND P3, PT, R11.reuse, RZ, PT ;  /* 0x000000ff0b00720c */ /* 0x040fe40003f65270 */
[----:B------:R-:W-:Y:S02]  /*1a50*/  ISETP.NE.AND P1, PT, R11, RZ, PT ;  /* 0x000000ff0b00720c */ /* 0x000fe40003f25270 */
[----:B------:R-:W-:Y:S01]  /*1a60*/  LOP3.LUT R9, R6, 0x7fffff, RZ, 0xc0, !PT ;  /* 0x007fffff06097812 */ /* 0x000fe200078ec0ff */
[----:B------:R-:W-:Y:S01]  /*1a70*/  FFMA.RP R6, R17, R13, R10 ;  /* 0x0000000d11067223 */ /* 0x000fe2000000800a */
[----:B------:R-:W-:Y:S02]  /*1a80*/  VIADD R10, R11, 0x20 ;  /* 0x000000200b0a7836 */ /* 0x000fe40000000000 */
[----:B------:R-:W-:Y:S01]  /*1a90*/  LOP3.LUT R9, R9, 0x800000, RZ, 0xfc, !PT ;  /* 0x0080000009097812 */ /* 0x000fe200078efcff */
[----:B------:R-:W-:Y:S01]  /*1aa0*/  IMAD.MOV R11, RZ, RZ, -R11 ;  /* 0x000000ffff0b7224 */ /* 0x000fe200078e0a0b */
[----:B------:R-:W-:-:S02]  /*1ab0*/  FSETP.NEU.FTZ.AND P0, PT, R6, R7, PT ;  /* 0x000000070600720b */ /* 0x000fc40003f1d000 */
[----:B------:R-:W-:Y:S02]  /*1ac0*/  SHF.L.U32 R10, R9, R10, RZ ;  /* 0x0000000a090a7219 */ /* 0x000fe400000006ff */
[----:B------:R-:W-:Y:S02]  /*1ad0*/  SEL R6, R11, RZ, P3 ;  /* 0x000000ff0b067207 */ /* 0x000fe40001800000 */
[----:B------:R-:W-:Y:S02]  /*1ae0*/  ISETP.NE.AND P1, PT, R10, RZ, P1 ;  /* 0x000000ff0a00720c */ /* 0x000fe40000f25270 */
[----:B------:R-:W-:Y:S02]  /*1af0*/  SHF.R.U32.HI R6, RZ, R6, R9 ;  /* 0x00000006ff067219 */ /* 0x000fe40000011609 */
[----:B------:R-:W-:Y:S02]  /*1b00*/  PLOP3.LUT P0, PT, P0, P1, PT, 0xf8, 0x8f ;  /* 0x00000000008f781c */ /* 0x000fe40000703f70 */
[----:B------:R-:W-:-:S02]  /*1b10*/  SHF.R.U32.HI R10, RZ, 0x1, R6 ;  /* 0x00000001ff0a7819 */ /* 0x000fc40000011606 */
[----:B------:R-:W-:-:S04]  /*1b20*/  SEL R7, RZ, 0x1, !P0 ;  /* 0x00000001ff077807 */ /* 0x000fc80004000000 */
[----:B------:R-:W-:-:S04]  /*1b30*/  LOP3.LUT R7, R7, 0x1, R10, 0xf8, !PT ;  /* 0x0000000107077812 */ /* 0x000fc800078ef80a */
[----:B------:R-:W-:-:S05]  /*1b40*/  LOP3.LUT R7, R7, R6, RZ, 0xc0, !PT ;  /* 0x0000000607077212 */ /* 0x000fca00078ec0ff */
[----:B------:R-:W-:-:S05]  /*1b50*/  IMAD.IADD R7, R10, 0x1, R7 ;  /* 0x000000010a077824 */ /* 0x000fca00078e0207 */
[----:B------:R-:W-:Y:S01]  /*1b60*/  LOP3.LUT R0, R7, R0, RZ, 0xfc, !PT ;  /* 0x0000000007007212 */ /* 0x000fe200078efcff */
[----:B------:R-:W-:Y:S06]  /*1b70*/  BRA `(.L_x_36) ;  /* 0x0000000000107947 */ /* 0x000fec0003800000 */
.L_x_35:
[----:B------:R-:W-:-:S04]  /*1b80*/  LOP3.LUT R0, R0, 0x80000000, RZ, 0xc0, !PT ;  /* 0x8000000000007812 */ /* 0x000fc800078ec0ff */
[----:B------:R-:W-:Y:S01]  /*1b90*/  LOP3.LUT R0, R0, 0x7f800000, RZ, 0xfc, !PT ;  /* 0x7f80000000007812 */ /* 0x000fe200078efcff */
[----:B------:R-:W-:Y:S06]  /*1ba0*/  BRA `(.L_x_36) ;  /* 0x0000000000047947 */ /* 0x000fec0003800000 */
.L_x_34:
[----:B------:R-:W-:-:S07]  /*1bb0*/  LEA R0, R9, R0, 0x17 ;  /* 0x0000000009007211 */ /* 0x000fce00078eb8ff */
.L_x_36:
[----:B------:R-:W-:Y:S05]  /*1bc0*/  BSYNC.RECONVERGENT B3 ;  /* 0x0000000000037941 */ /* 0x000fea0003800200 */
.L_x_33:
[----:B------:R-:W-:Y:S05]  /*1bd0*/  BRA `(.L_x_37) ;  /* 0x0000000000207947 */ /* 0x000fea0003800000 */
.L_x_32:
[----:B------:R-:W-:-:S04]  /*1be0*/  LOP3.LUT R0, R11, 0x80000000, R10, 0x48, !PT ;  /* 0x800000000b007812 */ /* 0x000fc800078e480a */
[----:B------:R-:W-:Y:S01]  /*1bf0*/  LOP3.LUT R0, R0, 0x7f800000, RZ, 0xfc, !PT ;  /* 0x7f80000000007812 */ /* 0x000fe200078efcff */
[----:B------:R-:W-:Y:S06]  /*1c00*/  BRA `(.L_x_37) ;  /* 0x0000000000147947 */ /* 0x000fec0003800000 */
.L_x_31:
[----:B------:R-:W-:Y:S01]  /*1c10*/  LOP3.LUT R0, R11, 0x80000000, R10, 0x48, !PT ;  /* 0x800000000b007812 */ /* 0x000fe200078e480a */
[----:B------:R-:W-:Y:S06]  /*1c20*/  BRA `(.L_x_37) ;  /* 0x00000000000c7947 */ /* 0x000fec0003800000 */
.L_x_30:
[----:B------:R-:W0:Y:S01]  /*1c30*/  MUFU.RSQ R0, -QNAN ;  /* 0xffc0000000007908 */ /* 0x000e220000001400 */
[----:B------:R-:W-:Y:S05]  /*1c40*/  BRA `(.L_x_37) ;  /* 0x0000000000047947 */ /* 0x000fea0003800000 */
.L_x_29:
[----:B------:R-:W-:-:S07]  /*1c50*/  FADD.FTZ R0, R0, R3 ;  /* 0x0000000300007221 */ /* 0x000fce0000010000 */
.L_x_37:
[----:B------:R-:W-:Y:S05]  /*1c60*/  BSYNC.RECONVERGENT B2 ;  /* 0x0000000000027941 */ /* 0x000fea0003800200 */
.L_x_27:
[----:B------:R-:W-:Y:S02]  /*1c70*/  IMAD.MOV.U32 R6, RZ, RZ, R4 ;  /* 0x000000ffff067224 */ /* 0x000fe400078e0004 */
[----:B------:R-:W-:-:S04]  /*1c80*/  IMAD.MOV.U32 R7, RZ, RZ, 0x0 ;  /* 0x00000000ff077424 */ /* 0x000fc800078e00ff */
[----:B0-----:R-:W-:Y:S05]  /*1c90*/  RET.REL.NODEC R6 `(_Z11sobelFilterPhS_PfPdS0_S0_jj) ;  /* 0xffffffe006d87950 */ /* 0x001fea0003c3ffff */
.L_x_38:
        /* <DEDUP_REMOVED lines=14> */
.L_x_56:


//--------------------- .text._Z12gaussianBlurPhS_jjPfi --------------------------
	.section	.text._Z12gaussianBlurPhS_jjPfi,"ax",@progbits
	.align	128
        .global         _Z12gaussianBlurPhS_jjPfi
        .type           _Z12gaussianBlurPhS_jjPfi,@function
        .size           _Z12gaussianBlurPhS_jjPfi,(.L_x_61 - _Z12gaussianBlurPhS_jjPfi)
        .other          _Z12gaussianBlurPhS_jjPfi,@"STO_CUDA_ENTRY STV_DEFAULT"
_Z12gaussianBlurPhS_jjPfi:
.text._Z12gaussianBlurPhS_jjPfi:
[----:B------:R-:W0:Y:S01]  /*0000*/  LDC R1, c[0x0][0x37c] ;  /* 0x0000df00ff017b82 */ /* 0x000e220000000800 */
[----:B------:R-:W1:Y:S01]  /*0010*/  S2R R34, SR_CTAID.Y ;  /* 0x0000000000227919 */ /* 0x000e620000002600 */
[----:B------:R-:W2:Y:S01]  /*0020*/  LDCU.64 UR38, c[0x0][0x390] ;  /* 0x00007200ff2677ac */ /* 0x000ea20008000a00 */
[----:B0-----:R-:W-:Y:S01]  /*0030*/  VIADD R1, R1, 0xfffffff8 ;  /* 0xfffffff801017836 */ /* 0x001fe20000000000 */
[----:B------:R-:W1:Y:S01]  /*0040*/  S2R R3, SR_TID.Y ;  /* 0x0000000000037919 */ /* 0x000e620000002200 */
[----:B------:R-:W0:Y:S01]  /*0050*/  LDCU UR4, c[0x0][0x2f8] ;  /* 0x00005f00ff0477ac */ /* 0x000e220008000800 */
[----:B------:R-:W3:Y:S01]  /*0060*/  S2R R33, SR_CTAID.X ;  /* 0x0000000000217919 */ /* 0x000ee20000002500 */
[----:B------:R-:W4:Y:S01]  /*0070*/  LDCU UR5, c[0x0][0x2fc] ;  /* 0x00005f80ff0577ac */ /* 0x000f220008000800 */
[----:B------:R-:W3:Y:S01]  /*0080*/  S2R R0, SR_TID.X ;  /* 0x0000000000007919 */ /* 0x000ee20000002100 */
[----:B0-----:R-:W-:-:S04]  /*0090*/  IADD3 R26, P1, PT, R1, UR4, RZ ;  /* 0x00000004011a7c10 */ /* 0x001fc8000ff3e0ff */
[----:B----4-:R-:W-:Y:S01]  /*00a0*/  IADD3.X R25, PT, PT, RZ, UR5, RZ, P1, !PT ;  /* 0x00000005ff197c10 */ /* 0x010fe20008ffe4ff */
[----:B-1----:R-:W-:-:S05]  /*00b0*/  IMAD R34, R34, 0x10, R3 ;  /* 0x0000001022227824 */ /* 0x002fca00078e0203 */
[----:B--2---:R-:W-:Y:S01]  /*00c0*/  ISETP.GE.U32.AND P0, PT, R34, UR38, PT ;  /* 0x0000002622007c0c */ /* 0x004fe2000bf06070 */
[----:B---3--:R-:W-:-:S05]  /*00d0*/  IMAD R33, R33, 0x10, R0 ;  /* 0x0000001021217824 */ /* 0x008fca00078e0200 */
[----:B------:R-:W-:-:S13]  /*00e0*/  ISETP.GE.U32.OR P0, PT, R33, UR39, P0 ;  /* 0x0000002721007c0c */ /* 0x000fda0008706470 */
[----:B------:R-:W-:Y:S05]  /*00f0*/  @P0 EXIT ;  /* 0x000000000000094d */ /* 0x000fea0003800000 */
[----:B------:R-:W0:Y:S02]  /*0100*/  LDCU UR36, c[0x0][0x3a0] ;  /* 0x00007400ff2477ac */ /* 0x000e240008000800 */
[----:B0-----:R-:W-:-:S09]  /*0110*/  UISETP.GE.AND UP0, UPT, UR36, 0x1, UPT ;  /* 0x000000012400788c */ /* 0x001fd2000bf06270 */
[----:B------:R-:W-:Y:S05]  /*0120*/  BRA.U !UP0, `(.L_x_39) ;  /* 0x0000000908487547 */ /* 0x000fea000b800000 */
[----:B------:R-:W-:Y:S01]  /*0130*/  USHF.R.U32.HI UR4, URZ, 0x1, UR36 ;  /* 0x00000001ff047899 */ /* 0x000fe20008011624 */
[----:B------:R-:W-:Y:S01]  /*0140*/  BSSY.RECONVERGENT B7, `(.L_x_39) ;  /* 0x0000090000077945 */ /* 0x000fe20003800200 */
[----:B------:R-:W-:Y:S01]  /*0150*/  IMAD.MOV.U32 R32, RZ, RZ, RZ ;  /* 0x000000ffff207224 */ /* 0x000fe200078e00ff */
[----:B------:R-:W-:Y:S01]  /*0160*/  ULOP3.LUT UR41, UR36, 0x3, URZ, 0xc0, !UPT ;  /* 0x0000000324297892 */ /* 0x000fe2000f8ec0ff */
[----:B------:R-:W0:Y:S02]  /*0170*/  LDCU UR37, c[0x0][0x394] ;  /* 0x00007280ff2577ac */ /* 0x000e240008000800 */
[----:B------:R-:W-:Y:S02]  /*0180*/  VIADD R31, R33, -UR4 ;  /* 0x80000004211f7c36 */ /* 0x000fe40008000000 */
[----:B------:R-:W-:Y:S01]  /*0190*/  VIADD R30, R34, -UR4 ;  /* 0x80000004221e7c36 */ /* 0x000fe20008000000 */
[----:B------:R-:W1:Y:S01]  /*01a0*/  LDCU UR39, c[0x0][0x3a0] ;  /* 0x00007400ff2777ac */ /* 0x000e620008000800 */
[----:B------:R-:W-:-:S02]  /*01b0*/  UIADD3 UR40, UPT, UPT, UR38, -0x1, URZ ;  /* 0xffffffff26287890 */ /* 0x000fc4000fffe0ff */
[----:B------:R-:W-:-:S12]  /*01c0*/  ULOP3.LUT UR36, UR36, 0x7ffffffc, URZ, 0xc0, !UPT ;  /* 0x7ffffffc24247892 */ /* 0x000fd8000f8ec0ff */
.L_x_51:
[----:B------:R-:W2:Y:S01]  /*01d0*/  LDCU UR4, c[0x0][0x3a0] ;  /* 0x00007400ff0477ac */ /* 0x000ea20008000800 */
[----:B------:R-:W3:Y:S01]  /*01e0*/  LDC R0, c[0x0][0x394] ;  /* 0x0000e500ff007b82 */ /* 0x000ee20000000800 */
[----:B------:R-:W-:Y:S01]  /*01f0*/  VIADDMNMX R29, R31, R32, RZ, !PT ;  /* 0x000000201f1d7246 */ /* 0x000fe200078001ff */
[----:B------:R-:W-:Y:S01]  /*0200*/  IMAD.MOV.U32 R19, RZ, RZ, RZ ;  /* 0x000000ffff137224 */ /* 0x000fe200078e00ff */
[----:B--2---:R-:W-:-:S04]  /*0210*/  MOV R3, UR4 ;  /* 0x0000000400037c02 */ /* 0x004fc80008000f00 */
[----:B------:R-:W-:Y:S02]  /*0220*/  ISETP.GE.U32.AND P0, PT, R3, 0x4, PT ;  /* 0x000000040300780c */ /* 0x000fe40003f06070 */
[----:B---3--:R-:W-:-:S11]  /*0230*/  VIADDMNMX.U32 R29, R0, 0xffffffff, R29, PT ;  /* 0xffffffff001d7846 */ /* 0x008fd6000380001d */
[----:B------:R-:W-:Y:S05]  /*0240*/  @!P0 BRA `(.L_x_40) ;  /* 0x0000000400148947 */ /* 0x000fea0003800000 */
[----:B------:R-:W-:Y:S01]  /*0250*/  UIADD3 UR4, UPT, UPT, -UR36, URZ, URZ ;  /* 0x000000ff24047290 */ /* 0x000fe2000fffe1ff */
[----:B------:R-:W-:Y:S01]  /*0260*/  BSSY.RECONVERGENT B6, `(.L_x_41) ;  /* 0x0000042000067945 */ /* 0x000fe20003800200 */
[----:B------:R-:W-:Y:S01]  /*0270*/  VIADD R28, R30, 0x3 ;  /* 0x000000031e1c7836 */ /* 0x000fe20000000000 */
[C---:B------:R-:W-:Y:S01]  /*0280*/  LEA R18, R3.reuse, R32, 0x1 ;  /* 0x0000002003127211 */ /* 0x040fe200078e08ff */
[----:B------:R-:W-:Y:S02]  /*0290*/  IMAD.IADD R16, R32, 0x1, R3 ;  /* 0x0000000120107824 */ /* 0x000fe400078e0203 */
[--C-:B------:R-:W-:Y:S02]  /*02a0*/  IMAD R22, R3, 0x3, R32.reuse ;  /* 0x0000000303167824 */ /* 0x100fe400078e0220 */
[----:B------:R-:W-:Y:S02]  /*02b0*/  IMAD.MOV.U32 R2, RZ, RZ, R32 ;  /* 0x000000ffff027224 */ /* 0x000fe400078e0020 */
[----:B------:R-:W-:-:S07]  /*02c0*/  IMAD.U32 R27, RZ, RZ, UR4 ;  /* 0x00000004ff1b7e24 */ /* 0x000fce000f8e00ff */
.L_x_46:
[C---:B------:R-:W-:Y:S01]  /*02d0*/  VIADDMNMX R0, R28.reuse, 0xfffffffd, RZ, !PT ;  /* 0xfffffffd1c007846 */ /* 0x040fe200078001ff */
[----:B------:R-:W2:Y:S01]  /*02e0*/  LDCU.64 UR4, c[0x4][URZ] ;  /* 0x01000000ff0477ac */ /* 0x000ea20008000a00 */
[----:B------:R-:W-:Y:S01]  /*02f0*/  MOV R24, 0x10 ;  /* 0x0000001000187802 */ /* 0x000fe20000000f00 */
[----:B------:R-:W-:Y:S01]  /*0300*/  VIADD R17, R28, 0xfffffffe ;  /* 0xfffffffe1c117836 */ /* 0x000fe20000000000 */
[----:B------:R-:W-:Y:S01]  /*0310*/  VIMNMX.U32 R0, PT, PT, R0, UR40, PT ;  /* 0x0000002800007c48 */ /* 0x000fe2000bfe0000 */
[----:B------:R-:W-:Y:S01]  /*0320*/  IMAD.MOV.U32 R6, RZ, RZ, R26 ;  /* 0x000000ffff067224 */ /* 0x000fe200078e001a */
[----:B------:R3:W4:Y:S01]  /*0330*/  LDC.64 R8, c[0x4][R24] ;  /* 0x0100000018087b82 */ /* 0x0007220000000a00 */
[----:B------:R-:W-:Y:S02]  /*0340*/  IMAD.MOV.U32 R7, RZ, RZ, R25 ;  /* 0x000000ffff077224 */ /* 0x000fe400078e0019 */
[----:B0-----:R-:W-:-:S05]  /*0350*/  IMAD R3, R0, UR37, R29 ;  /* 0x0000002500037c24 */ /* 0x001fca000f8e021d */
[----:B------:R3:W-:Y:S01]  /*0360*/  STL.64 [R1], R2 ;  /* 0x0000000201007387 */ /* 0x0007e20000100a00 */
[----:B--2---:R-:W-:Y:S01]  /*0370*/  IMAD.U32 R4, RZ, RZ, UR4 ;  /* 0x00000004ff047e24 */ /* 0x004fe2000f8e00ff */
[----:B------:R-:W-:-:S07]  /*0380*/  MOV R5, UR5 ;  /* 0x0000000500057c02 */ /* 0x000fce0008000f00 */
[----:B------:R-:W-:-:S07]  /*0390*/  LEPC R20, `(.L_x_42) ;  /* 0x000000001014794e */ /* 0x000fce0000000000 */
[----:B-1-34-:R-:W-:Y:S05]  /*03a0*/  CALL.ABS.NOINC R8 ;  /* 0x0000000008007343 */ /* 0x01afea0003c00000 */
.L_x_42:
[----:B------:R-:W-:Y:S01]  /*03b0*/  VIMNMX R17, PT, PT, RZ, R17, !PT ;  /* 0x00000011ff117248 */ /* 0x000fe20007fe0100 */
[----:B------:R0:W1:Y:S01]  /*03c0*/  LDC.64 R8, c[0x4][R24] ;  /* 0x0100000018087b82 */ /* 0x0000620000000a00 */
[----:B------:R-:W2:Y:S01]  /*03d0*/  LDCU.64 UR4, c[0x4][URZ] ;  /* 0x01000000ff0477ac */ /* 0x000ea20008000a00 */
[----:B------:R-:W-:Y:S01]  /*03e0*/  IMAD.MOV.U32 R6, RZ, RZ, R26 ;  /* 0x000000ffff067224 */ /* 0x000fe200078e001a */
[----:B------:R-:W-:Y:S01]  /*03f0*/  VIMNMX.U32 R0, PT, PT, R17, UR40, PT ;  /* 0x0000002811007c48 */ /* 0x000fe2000bfe0000 */
[----:B------:R-:W-:-:S04]  /*0400*/  IMAD.MOV.U32 R7, RZ, RZ, R25 ;  /* 0x000000ffff077224 */ /* 0x000fc800078e0019 */
[----:B------:R-:W-:-:S05]  /*0410*/  IMAD R17, R0, UR37, R29 ;  /* 0x0000002500117c24 */ /* 0x000fca000f8e021d */
[----:B------:R0:W-:Y:S01]  /*0420*/  STL.64 [R1], R16 ;  /* 0x0000001001007387 */ /* 0x0001e20000100a00 */
[----:B--2---:R-:W-:Y:S01]  /*0430*/  MOV R4, UR4 ;  /* 0x0000000400047c02 */ /* 0x004fe20008000f00 */
[----:B------:R-:W-:-:S07]  /*0440*/  IMAD.U32 R5, RZ, RZ, UR5 ;  /* 0x00000005ff057e24 */ /* 0x000fce000f8e00ff */
[----:B------:R-:W-:-:S07]  /*0450*/  LEPC R20, `(.L_x_43) ;  /* 0x000000001014794e */ /* 0x000fce0000000000 */
[----:B01----:R-:W-:Y:S05]  /*0460*/  CALL.ABS.NOINC R8 ;  /* 0x0000000008007343 */ /* 0x003fea0003c00000 */
.L_x_43:
[----:B------:R-:W-:Y:S01]  /*0470*/  VIADDMNMX R0, R28, 0xffffffff, RZ, !PT ;  /* 0xffffffff1c007846 */ /* 0x000fe200078001ff */
        /* <DEDUP_REMOVED lines=11> */
.L_x_44:
[----:B------:R-:W-:Y:S01]  /*0530*/  VIMNMX R0, PT, PT, RZ, R28, !PT ;  /* 0x0000001cff007248 */ /* 0x000fe20007fe0100 */
[----:B------:R0:W1:Y:S01]  /*0540*/  LDC.64 R8, c[0x4][R24] ;  /* 0x0100000018087b82 */ /* 0x0000620000000a00 */
[----:B------:R-:W2:Y:S01]  /*0550*/  LDCU.64 UR4, c[0x4][URZ] ;  /* 0x01000000ff0477ac */ /* 0x000ea20008000a00 */
[----:B------:R-:W-:Y:S01]  /*0560*/  IMAD.MOV.U32 R6, RZ, RZ, R26 ;  /* 0x000000ffff067224 */ /* 0x000fe200078e001a */
[----:B------:R-:W-:Y:S02]  /*0570*/  VIMNMX.U32 R0, PT, PT, R0, UR40, PT ;  /* 0x0000002800007c48 */ /* 0x000fe4000bfe0000 */
[----:B------:R-:W-:-:S03]  /*0580*/  MOV R7, R25 ;  /* 0x0000001900077202 */ /* 0x000fc60000000f00 */
[----:B------:R-:W-:-:S05]  /*0590*/  IMAD R23, R0, UR37, R29 ;  /* 0x0000002500177c24 */ /* 0x000fca000f8e021d */
[----:B------:R0:W-:Y:S01]  /*05a0*/  STL.64 [R1], R22 ;  /* 0x0000001601007387 */ /* 0x0001e20000100a00 */
[----:B--2---:R-:W-:Y:S01]  /*05b0*/  MOV R4, UR4 ;  /* 0x0000000400047c02 */ /* 0x004fe20008000f00 */
[----:B------:R-:W-:-:S07]  /*05c0*/  IMAD.U32 R5, RZ, RZ, UR5 ;  /* 0x00000005ff057e24 */ /* 0x000fce000f8e00ff */
[----:B------:R-:W-:-:S07]  /*05d0*/  LEPC R20, `(.L_x_45) ;  /* 0x000000001014794e */ /* 0x000fce0000000000 */
[----:B01----:R-:W-:Y:S05]  /*05e0*/  CALL.ABS.NOINC R8 ;  /* 0x0000000008007343 */ /* 0x003fea0003c00000 */
.L_x_45:
[----:B------:R-:W-:Y:S01]  /*05f0*/  VIADD R27, R27, 0x4 ;  /* 0x000000041b1b7836 */ /* 0x000fe20000000000 */
[----:B------:R-:W-:Y:S01]  /*0600*/  IADD3 R28, PT, PT, R28, 0x4, RZ ;  /* 0x000000041c1c7810 */ /* 0x000fe20007ffe0ff */
[----:B------:R-:W-:-:S03]  /*0610*/  IMAD.U32 R3, RZ, RZ, UR39 ;  /* 0x00000027ff037e24 */ /* 0x000fc6000f8e00ff */
[----:B------:R-:W-:Y:S01]  /*0620*/  ISETP.NE.AND P0, PT, R27, RZ, PT ;  /* 0x000000ff1b00720c */ /* 0x000fe20003f05270 */
[C---:B------:R-:W-:Y:S01]  /*0630*/  IMAD R16, R3.reuse, 0x4, R16 ;  /* 0x0000000403107824 */ /* 0x040fe200078e0210 */
[C---:B------:R-:W-:Y:S01]  /*0640*/  LEA R22, R3.reuse, R22, 0x2 ;  /* 0x0000001603167211 */ /* 0x040fe200078e10ff */
[C---:B------:R-:W-:Y:S02]  /*0650*/  IMAD R18, R3.reuse, 0x4, R18 ;  /* 0x0000000403127824 */ /* 0x040fe400078e0212 */
[----:B------:R-:W-:-:S08]  /*0660*/  IMAD R2, R3, 0x4, R2 ;  /* 0x0000000403027824 */ /* 0x000fd000078e0202 */
[----:B------:R-:W-:Y:S05]  /*0670*/  @P0 BRA `(.L_x_46) ;  /* 0xfffffffc00140947 */ /* 0x000fea000383ffff */
[----:B------:R-:W-:Y:S05]  /*0680*/  BSYNC.RECONVERGENT B6 ;  /* 0x0000000000067941 */ /* 0x000fea0003800200 */
.L_x_41:
[----:B------:R-:W-:-:S07]  /*0690*/  IMAD.U32 R19, RZ, RZ, UR36 ;  /* 0x00000024ff137e24 */ /* 0x000fce000f8e00ff */
.L_x_40:
[----:B------:R-:W-:-:S09]  /*06a0*/  UISETP.NE.AND UP0, UPT, UR41, URZ, UPT ;  /* 0x000000ff2900728c */ /* 0x000fd2000bf05270 */
[----:B------:R-:W-:Y:S05]  /*06b0*/  BRA.U !UP0, `(.L_x_47) ;  /* 0x0000000108d07547 */ /* 0x000fea000b800000 */
[----:B------:R-:W-:-:S09]  /*06c0*/  UISETP.NE.AND UP0, UPT, UR41, 0x1, UPT ;  /* 0x000000012900788c */ /* 0x000fd2000bf05270 */
[----:B------:R-:W-:Y:S05]  /*06d0*/  BRA.U !UP0, `(.L_x_48) ;  /* 0x0000000108807547 */ /* 0x000fea000b800000 */
[----:B------:R-:W2:Y:S01]  /*06e0*/  LDCU UR4, c[0x0][0x394] ;  /* 0x00007280ff0477ac */ /* 0x000ea20008000800 */
[----:B------:R-:W-:Y:S01]  /*06f0*/  IADD3 R17, PT, PT, R30, R19, RZ ;  /* 0x000000131e117210 */ /* 0x000fe20007ffe0ff */
[----:B------:R-:W-:Y:S01]  /*0700*/  IMAD R2, R19, R3, R32 ;  /* 0x0000000313027224 */ /* 0x000fe200078e0220 */
[----:B------:R-:W-:Y:S01]  /*0710*/  MOV R16, 0x10 ;  /* 0x0000001000107802 */ /* 0x000fe20000000f00 */
[----:B------:R-:W-:Y:S01]  /*0720*/  IMAD.MOV.U32 R7, RZ, RZ, R25 ;  /* 0x000000ffff077224 */ /* 0x000fe200078e0019 */
[----:B------:R-:W-:Y:S02]  /*0730*/  VIMNMX R0, PT, PT, RZ, R17, !PT ;  /* 0x00000011ff007248 */ /* 0x000fe40007fe0100 */
[----:B------:R3:W4:Y:S01]  /*0740*/  LDC.64 R8, c[0x4][R16] ;  /* 0x0100000010087b82 */ /* 0x0007220000000a00 */
[----:B------:R-:W-:Y:S02]  /*0750*/  MOV R6, R26 ;  /* 0x0000001a00067202 */ /* 0x000fe40000000f00 */
[----:B------:R-:W-:-:S05]  /*0760*/  VIMNMX.U32 R0, PT, PT, R0, UR40, PT ;  /* 0x0000002800007c48 */ /* 0x000fca000bfe0000 */
[----:B--2---:R-:W-:Y:S01]  /*0770*/  IMAD R3, R0, UR4, R29 ;  /* 0x0000000400037c24 */ /* 0x004fe2000f8e021d */
[----:B------:R-:W2:Y:S04]  /*0780*/  LDCU.64 UR4, c[0x4][URZ] ;  /* 0x01000000ff0477ac */ /* 0x000ea80008000a00 */
[----:B------:R3:W-:Y:S01]  /*0790*/  STL.64 [R1], R2 ;  /* 0x0000000201007387 */ /* 0x0007e20000100a00 */
[----:B--2---:R-:W-:Y:S02]  /*07a0*/  IMAD.U32 R4, RZ, RZ, UR4 ;  /* 0x00000004ff047e24 */ /* 0x004fe4000f8e00ff */
[----:B---3--:R-:W-:-:S07]  /*07b0*/  IMAD.U32 R5, RZ, RZ, UR5 ;  /* 0x00000005ff057e24 */ /* 0x008fce000f8e00ff */
[----:B------:R-:W-:-:S07]  /*07c0*/  LEPC R20, `(.L_x_49) ;  /* 0x000000001014794e */ /* 0x000fce0000000000 */
[----:B01--4-:R-:W-:Y:S05]  /*07d0*/  CALL.ABS.NOINC R8 ;  /* 0x0000000008007343 */ /* 0x013fea0003c00000 */
.L_x_49:
[----:B------:R-:W0:Y:S01]  /*07e0*/  LDCU UR4, c[0x0][0x3a0] ;  /* 0x00007400ff0477ac */ /* 0x000e220008000800 */
[----:B------:R-:W-:Y:S01]  /*07f0*/  VIADDMNMX R0, R17, 0x1, RZ, !PT ;  /* 0x0000000111007846 */ /* 0x000fe200078001ff */
[----:B------:R-:W-:Y:S01]  /*0800*/  IMAD.MOV.U32 R6, RZ, RZ, R26 ;  /* 0x000000ffff067224 */ /* 0x000fe200078e001a */
[----:B------:R-:W1:Y:S01]  /*0810*/  LDC.64 R16, c[0x4][R16] ;  /* 0x0100000010107b82 */ /* 0x000e620000000a00 */
[----:B------:R-:W2:Y:S01]  /*0820*/  LDCU UR5, c[0x0][0x394] ;  /* 0x00007280ff0577ac */ /* 0x000ea20008000800 */
[----:B------:R-:W-:Y:S02]  /*0830*/  VIMNMX.U32 R0, PT, PT, R0, UR40, PT ;  /* 0x0000002800007c48 */ /* 0x000fe4000bfe0000 */
[----:B------:R-:W-:Y:S01]  /*0840*/  MOV R7, R25 ;  /* 0x0000001900077202 */ /* 0x000fe20000000f00 */
[----:B0-----:R-:W-:Y:S02]  /*0850*/  VIADD R2, R2, UR4 ;  /* 0x0000000402027c36 */ /* 0x001fe40008000000 */
[----:B--2---:R-:W-:Y:S01]  /*0860*/  IMAD R3, R0, UR5, R29 ;  /* 0x0000000500037c24 */ /* 0x004fe2000f8e021d */
[----:B------:R-:W0:Y:S04]  /*0870*/  LDCU.64 UR4, c[0x4][URZ] ;  /* 0x01000000ff0477ac */ /* 0x000e280008000a00 */
[----:B------:R2:W-:Y:S01]  /*0880*/  STL.64 [R1], R2 ;  /* 0x0000000201007387 */ /* 0x0005e20000100a00 */
[----:B0-----:R-:W-:Y:S01]  /*0890*/  MOV R4, UR4 ;  /* 0x0000000400047c02 */ /* 0x001fe20008000f00 */
[----:B--2---:R-:W-:-:S07]  /*08a0*/  IMAD.U32 R5, RZ, RZ, UR5 ;  /* 0x00000005ff057e24 */ /* 0x004fce000f8e00ff */
[----:B------:R-:W-:-:S07]  /*08b0*/  LEPC R20, `(.L_x_50) ;  /* 0x000000001014794e */ /* 0x000fce0000000000 */
[----:B-1----:R-:W-:Y:S05]  /*08c0*/  CALL.ABS.NOINC R16 ;  /* 0x0000000010007343 */ /* 0x002fea0003c00000 */
.L_x_50:
[----:B------:R-:W-:-:S07]  /*08d0*/  VIADD R19, R19, 0x2 ;  /* 0x0000000213137836 */ /* 0x000fce0000000000 */
.L_x_48:
[----:B------:R-:W2:Y:S02]  /*08e0*/  LDCU UR4, c[0x0][0x3a0] ;  /* 0x00007400ff0477ac */ /* 0x000ea40008000800 */
[----:B--2---:R-:W-:-:S09]  /*08f0*/  ULOP3.LUT UP0, URZ, UR4, 0x1, URZ, 0xc0, !UPT ;  /* 0x0000000104ff7892 */ /* 0x004fd2000f80c0ff */
[----:B------:R-:W-:Y:S05]  /*0900*/  BRA.U !UP0, `(.L_x_47) ;  /* 0x00000001083c7547 */ /* 0x000fea000b800000 */
[----:B------:R-:W2:Y:S01]  /*0910*/  LDCU UR5, c[0x0][0x394] ;  /* 0x00007280ff0577ac */ /* 0x000ea20008000800 */
[----:B------:R-:W-:Y:S01]  /*0920*/  VIADDMNMX R0, R30, R19, RZ, !PT ;  /* 0x000000131e007246 */ /* 0x000fe200078001ff */
[----:B------:R-:W-:Y:S02]  /*0930*/  IMAD R28, R19, UR4, R32 ;  /* 0x00000004131c7c24 */ /* 0x000fe4000f8e0220 */
[----:B------:R-:W-:Y:S01]  /*0940*/  IMAD.MOV.U32 R6, RZ, RZ, R26 ;  /* 0x000000ffff067224 */ /* 0x000fe200078e001a */
[----:B------:R-:W-:Y:S01]  /*0950*/  VIMNMX.U32 R2, PT, PT, R0, UR40, PT ;  /* 0x0000002800027c48 */ /* 0x000fe2000bfe0000 */
[----:B------:R-:W-:Y:S01]  /*0960*/  IMAD.MOV.U32 R7, RZ, RZ, R25 ;  /* 0x000000ffff077224 */ /* 0x000fe200078e0019 */
[----:B------:R-:W-:-:S03]  /*0970*/  MOV R0, 0x10 ;  /* 0x0000001000007802 */ /* 0x000fc60000000f00 */
[----:B--2---:R-:W-:Y:S01]  /*0980*/  IMAD R29, R2, UR5, R29 ;  /* 0x00000005021d7c24 */ /* 0x004fe2000f8e021d */
[----:B------:R-:W2:Y:S01]  /*0990*/  LDCU.64 UR4, c[0x4][URZ] ;  /* 0x01000000ff0477ac */ /* 0x000ea20008000a00 */
[----:B------:R3:W4:Y:S03]  /*09a0*/  LDC.64 R2, c[0x4][R0] ;  /* 0x0100000000027b82 */ /* 0x0007260000000a00 */
[----:B------:R3:W-:Y:S01]  /*09b0*/  STL.64 [R1], R28 ;  /* 0x0000001c01007387 */ /* 0x0007e20000100a00 */
[----:B--2---:R-:W-:Y:S01]  /*09c0*/  IMAD.U32 R4, RZ, RZ, UR4 ;  /* 0x00000004ff047e24 */ /* 0x004fe2000f8e00ff */
[----:B---3--:R-:W-:-:S07]  /*09d0*/  MOV R5, UR5 ;  /* 0x0000000500057c02 */ /* 0x008fce0008000f00 */
[----:B------:R-:W-:-:S07]  /*09e0*/  LEPC R20, `(.L_x_47) ;  /* 0x000000001014794e */ /* 0x000fce0000000000 */
[----:B01--4-:R-:W-:Y:S05]  /*09f0*/  CALL.ABS.NOINC R2 ;  /* 0x0000000002007343 */ /* 0x013fea0003c00000 */
.L_x_47:
[----:B------:R-:W2:Y:S01]  /*0a00*/  LDCU UR4, c[0x0][0x3a0] ;  /* 0x00007400ff0477ac */ /* 0x000ea20008000800 */
[----:B------:R-:W-:-:S04]  /*0a10*/  IADD3 R32, PT, PT, R32, 0x1, RZ ;  /* 0x0000000120207810 */ /* 0x000fc80007ffe0ff */
[----:B--2---:R-:W-:-:S13]  /*0a20*/  ISETP.NE.AND P0, PT, R32, UR4, PT ;  /* 0x0000000420007c0c */ /* 0x004fda000bf05270 */
[----:B------:R-:W-:Y:S05]  /*0a30*/  @P0 BRA `(.L_x_51) ;  /* 0xfffffff400e40947 */ /* 0x000fea000383ffff */
[----:B01----:R-:W-:Y:S05]  /*0a40*/  BSYNC.RECONVERGENT B7 ;  /* 0x0000000000077941 */ /* 0x003fea0003800200 */
.L_x_39:
[----:B------:R-:W-:Y:S01]  /*0a50*/  MOV R0, 0x10 ;  /* 0x0000001000007802 */ /* 0x000fe20000000f00 */
[----:B------:R0:W-:Y:S01]  /*0a60*/  STL.64 [R1], RZ ;  /* 0x000000ff01007387 */ /* 0x0001e20000100a00 */
[----:B------:R-:W1:Y:S01]  /*0a70*/  LDC.64 R16, c[0x0][0x358] ;  /* 0x0000d600ff107b82 */ /* 0x000e620000000a00 */
[----:B------:R-:W2:Y:S01]  /*0a80*/  LDCU.64 UR4, c[0x4][0x8] ;  /* 0x01000100ff0477ac */ /* 0x000ea20008000a00 */
[----:B------:R-:W-:Y:S01]  /*0a90*/  MOV R6, R26 ;  /* 0x0000001a00067202 */ /* 0x000fe20000000f00 */
[----:B------:R-:W-:-:S05]  /*0aa0*/  IMAD.MOV.U32 R7, RZ, RZ, R25 ;  /* 0x000000ffff077224 */ /* 0x000fca00078e0019 */
[----:B------:R0:W3:Y:S01]  /*0ab0*/  LDC.64 R2, c[0x4][R0] ;  /* 0x0100000000027b82 */ /* 0x0000e20000000a00 */
[----:B--2---:R-:W-:Y:S02]  /*0ac0*/  IMAD.U32 R4, RZ, RZ, UR4 ;  /* 0x00000004ff047e24 */ /* 0x004fe4000f8e00ff */
[----:B0-----:R-:W-:-:S07]  /*0ad0*/  IMAD.U32 R5, RZ, RZ, UR5 ;  /* 0x00000005ff057e24 */ /* 0x001fce000f8e00ff */
[----:B------:R-:W-:-:S07]  /*0ae0*/  LEPC R20, `(.L_x_52) ;  /* 0x000000001014794e */ /* 0x000fce0000000000 */
[----:B-1-3--:R-:W-:Y:S05]  /*0af0*/  CALL.ABS.NOINC R2 ;  /* 0x0000000002007343 */ /* 0x00afea0003c00000 */
.L_x_52:
[----:B------:R-:W0:Y:S01]  /*0b00*/  LDCU UR6, c[0x0][0x394] ;  /* 0x00007280ff0677ac */ /* 0x000e220008000800 */
[----:B------:R-:W-:Y:S01]  /*0b10*/  R2UR UR7, R17 ;  /* 0x00000000110772ca */ /* 0x000fe200000e0000 */
[----:B------:R-:W1:Y:S01]  /*0b20*/  LDCU.64 UR4, c[0x0][0x388] ;  /* 0x00007100ff0477ac */ /* 0x000e620008000a00 */
[----:B0-----:R-:W-:Y:S01]  /*0b30*/  IMAD R33, R34, UR6, R33 ;  /* 0x0000000622217c24 */ /* 0x001fe2000f8e0221 */
[----:B------:R-:W-:-:S04]  /*0b40*/  R2UR UR6, R16 ;  /* 0x00000000100672ca */ /* 0x000fc800000e0000 */
[----:B-1----:R-:W-:-:S04]  /*0b50*/  IADD3 R2, P0, PT, R33, UR4, RZ ;  /* 0x0000000421027c10 */ /* 0x002fc8000ff1e0ff */
[----:B------:R-:W-:-:S05]  /*0b60*/  LEA.HI.X.SX32 R3, R33, UR5, 0x1, P0 ;  /* 0x0000000521037c11 */ /* 0x000fca00080f0eff */
[----:B------:R-:W-:Y:S01]  /*0b70*/  STG.E.U8 desc[UR6][R2.64], RZ ;  /* 0x000000ff02007986 */ /* 0x000fe2000c101106 */
[----:B------:R-:W-:Y:S05]  /*0b80*/  EXIT ;  /* 0x000000000000794d */ /* 0x000fea0003800000 */
.L_x_53:
        /* <DEDUP_REMOVED lines=15> */
.L_x_61:


//--------------------- .nv.global.init           --------------------------
	.section	.nv.global.init,"aw",@progbits
.nv.global.init:
	.type		$str,@object
	.size		$str,($str$1 - $str)
$str:
        /*0000*/ 	.byte	0x78, 0x20, 0x3d, 0x20, 0x25, 0x64, 0x20, 0x79, 0x20, 0x3d, 0x20, 0x25, 0x64, 0x0a, 0x00
	.type		$str$1,@object
	.size		$str$1,(.L_1 - $str$1)
$str$1:
        /*000f*/ 	.byte	0x70, 0x69, 0x78, 0x65, 0x6c, 0x20, 0x76, 0x61, 0x6c, 0x75, 0x65, 0x3a, 0x20, 0x25, 0x66, 0x20
        /*001f*/ 	.byte	0x00
.L_1:


//--------------------- .nv.shared.reserved.0     --------------------------
	.section	.nv.shared.reserved.0,"aw",@nobits
	.weak		__nv_reservedSMEM_offset_0_alias
	.size		__nv_reservedSMEM_offset_0_alias, 0, 64
	.other		__nv_reservedSMEM_offset_0_alias,@"STO_CUDA_RESERVED_SHARED STV_DEFAULT"
__nv_reservedSMEM_offset_0_alias:
	.zero		0
	.zero		64


//--------------------- .nv.constant0._Z10histeresisPhS_jj --------------------------
	.section	.nv.constant0._Z10histeresisPhS_jj,"a",@progbits
	.sectionflags	@""
	.align	4
.nv.constant0._Z10histeresisPhS_jj:
	.zero		920


//--------------------- .nv.constant0._Z15doubleThresholdPhS_jj --------------------------
	.section	.nv.constant0._Z15doubleThresholdPhS_jj,"a",@progbits
	.sectionflags	@""
	.align	4
.nv.constant0._Z15doubleThresholdPhS_jj:
	.zero		920


//--------------------- .nv.constant0._Z17nonMaxSuppressionPhS_Pdjj --------------------------
	.section	.nv.constant0._Z17nonMaxSuppressionPhS_Pdjj,"a",@progbits
	.sectionflags	@""
	.align	4
.nv.constant0._Z17nonMaxSuppressionPhS_Pdjj:
	.zero		928


//--------------------- .nv.constant0._Z11sobelFilterPhS_PfPdS0_S0_jj --------------------------
	.section	.nv.constant0._Z11sobelFilterPhS_PfPdS0_S0_jj,"a",@progbits
	.sectionflags	@""
	.align	4
.nv.constant0._Z11sobelFilterPhS_PfPdS0_S0_jj:
	.zero		952


//--------------------- .nv.constant0._Z12gaussianBlurPhS_jjPfi --------------------------
	.section	.nv.constant0._Z12gaussianBlurPhS_jjPfi,"a",@progbits
	.sectionflags	@""
	.align	4
.nv.constant0._Z12gaussianBlurPhS_jjPfi:
	.zero		932


//--------------------- SYMBOLS --------------------------

	.type		.nv.reservedSmem.offset0,@object
	.size		.nv.reservedSmem.offset0,0x4
	.type		vprintf,@function
